def matmul_kernel(
    a_ptr,
    b_ptr,
    c_ptr,
    M,
    N,
    K,
    stride_am,
    stride_ak,
    stride_bk,
    stride_bn,
    stride_cm,
    stride_cn,
    BLOCK_M: tl.constexpr,
    BLOCK_N: tl.constexpr,
    BLOCK_K: tl.constexpr,
    GROUP_M: tl.constexpr,
):
    pid = tl.program_id(axis=0)
    num_pid_m = tl.cdiv(M, BLOCK_M)
    num_pid_n = tl.cdiv(N, BLOCK_N)
    num_pid_in_group = GROUP_M * num_pid_n
    group_id = pid // num_pid_in_group
    first_pid_m = group_id * GROUP_M
    group_size_m = min(num_pid_m - first_pid_m, GROUP_M)
    pid_m = first_pid_m + ((pid % num_pid_in_group) % group_size_m)
    pid_n = (pid % num_pid_in_group) // group_size_m

    offs_am = (pid_m * BLOCK_M + tl.arange(0, BLOCK_M)) % M
    offs_bn = (pid_n * BLOCK_N + tl.arange(0, BLOCK_N)) % N
    offs_k = tl.arange(0, BLOCK_K)
    a_ptrs = a_ptr + offs_am[:, None] * stride_am + offs_k[None, :] * stride_ak
    b_ptrs = b_ptr + offs_k[:, None] * stride_bk + offs_bn[None, :] * stride_bn

    acc = tl.zeros((BLOCK_M, BLOCK_N), dtype=tl.float32)
    for kk in range(0, tl.cdiv(K, BLOCK_K)):
        a = tl.load(a_ptrs, mask=offs_k[None, :] < K - kk * BLOCK_K, other=0.0)
        b = tl.load(b_ptrs, mask=offs_k[:, None] < K - kk * BLOCK_K, other=0.0)
        acc = tl.dot(a, b, acc)
        a_ptrs += BLOCK_K * stride_ak
        b_ptrs += BLOCK_K * stride_bk

    c = acc.to(c_ptr.dtype.element_ty)
    offs_cm = pid_m * BLOCK_M + tl.arange(0, BLOCK_M)
    offs_cn = pid_n * BLOCK_N + tl.arange(0, BLOCK_N)
    c_ptrs = c_ptr + offs_cm[:, None] * stride_cm + offs_cn[None, :] * stride_cn
    mask = (offs_cm[:, None] < M) & (offs_cn[None, :] < N)
    tl.store(c_ptrs, c, mask=mask)

# config = {"BLOCK_K": 32, "BLOCK_M": 64, "BLOCK_N": 64, "GROUP_M": 8, "arch": "sm_80", "dtype": "bf16", "num_ctas": 1, "num_stages": 3, "num_warps": 1}
# arch = sm_80


// ===== COMPILED SASS (sm_80) =====

	.target	sm_80

	.elftype	@"ET_EXEC"


//--------------------- .note.nv.tkinfo           --------------------------
	.section	.note.nv.tkinfo,"",@"SHT_NOTE"
	.sectionflags	@"SHF_NOTE_NV_TKINFO"
	.tkinfo
        /*0018*/ 	.word	0x00000002
        /*0030*/ 	.string	""
        /*0030*/ 	.string	"ptxas"
        /*0030*/ 	.string	"Cuda compilation tools, release 13.0, V13.0.88"
        /*0030*/ 	.string	"Build cuda_13.0.r13.0/compiler.36424714_0"
        /*0030*/ 	.string	"-v  -suppress-debug-info  -lineinfo  -arch sm_80 "



//--------------------- .note.nv.cuinfo           --------------------------
	.section	.note.nv.cuinfo,"",@"SHT_NOTE"
	.sectionflags	@"SHF_NOTE_NV_CUINFO"
        /*0018*/ 	.short	0x0002
        /*001a*/ 	.short	0x0050
        /*001c*/ 	.short	0x0082
	.zero		2


//--------------------- .nv.info                  --------------------------
	.section	.nv.info,"",@"SHT_CUDA_INFO"
	.align	4


	//----- nvinfo : EIATTR_REGCOUNT
	.align		4
        /*0000*/ 	.byte	0x04, 0x2f
        /*0002*/ 	.short	(.L_1 - .L_0)
	.align		4
.L_0:
        /*0004*/ 	.word	index@(matmul_kernel)
        /*0008*/ 	.word	0x000000ff


	//----- nvinfo : EIATTR_FRAME_SIZE
	.align		4
.L_1:
        /*000c*/ 	.byte	0x04, 0x11
        /*000e*/ 	.short	(.L_3 - .L_2)
	.align		4
.L_2:
        /*0010*/ 	.word	index@(matmul_kernel)
        /*0014*/ 	.word	0x00000650


	//----- nvinfo : EIATTR_MIN_STACK_SIZE
	.align		4
.L_3:
        /*0018*/ 	.byte	0x04, 0x12
        /*001a*/ 	.short	(.L_5 - .L_4)
	.align		4
.L_4:
        /*001c*/ 	.word	index@(matmul_kernel)
        /*0020*/ 	.word	0x00000650
.L_5:


//--------------------- .nv.info.matmul_kernel    --------------------------
	.section	.nv.info.matmul_kernel,"",@"SHT_CUDA_INFO"
	.sectionflags	@""
	.align	4


	//----- nvinfo : EIATTR_CUDA_API_VERSION
	.align		4
        /*0000*/ 	.byte	0x04, 0x37
        /*0002*/ 	.short	(.L_7 - .L_6)
.L_6:
        /*0004*/ 	.word	0x00000082


	//----- nvinfo : EIATTR_SW2861232_WAR
	.align		4
.L_7:
        /*0008*/ 	.byte	0x01, 0x35
	.zero		2


	//----- nvinfo : EIATTR_PARAM_CBANK
	.align		4
        /*000c*/ 	.byte	0x04, 0x0a
        /*000e*/ 	.short	(.L_9 - .L_8)
	.align		4
.L_8:
        /*0010*/ 	.word	index@(.nv.constant0.matmul_kernel)
        /*0014*/ 	.short	0x0160
        /*0016*/ 	.short	0x0050


	//----- nvinfo : EIATTR_CBANK_PARAM_SIZE
	.align		4
.L_9:
        /*0018*/ 	.byte	0x03, 0x19
        /*001a*/ 	.short	0x0050


	//----- nvinfo : EIATTR_KPARAM_INFO
	.align		4
        /*001c*/ 	.byte	0x04, 0x17
        /*001e*/ 	.short	(.L_11 - .L_10)
.L_10:
        /*0020*/ 	.word	0x00000000
        /*0024*/ 	.short	0x000d
        /*0026*/ 	.short	0x0048
        /*0028*/ 	.byte	0x00, 0xf4, 0x21, 0x00


	//----- nvinfo : EIATTR_KPARAM_INFO
	.align		4
.L_11:
        /*002c*/ 	.byte	0x04, 0x17
        /*002e*/ 	.short	(.L_13 - .L_12)
.L_12:
        /*0030*/ 	.word	0x00000000
        /*0034*/ 	.short	0x000c
        /*0036*/ 	.short	0x0040
        /*0038*/ 	.byte	0x00, 0xf4, 0x21, 0x00


	//----- nvinfo : EIATTR_KPARAM_INFO
	.align		4
.L_13:
        /*003c*/ 	.byte	0x04, 0x17
        /*003e*/ 	.short	(.L_15 - .L_14)
.L_14:
        /*0040*/ 	.word	0x00000000
        /*0044*/ 	.short	0x000b
        /*0046*/ 	.short	0x0038
        /*0048*/ 	.byte	0x00, 0xf0, 0x11, 0x00


	//----- nvinfo : EIATTR_KPARAM_INFO
	.align		4
.L_15:
        /*004c*/ 	.byte	0x04, 0x17
        /*004e*/ 	.short	(.L_17 - .L_16)
.L_16:
        /*0050*/ 	.word	0x00000000
        /*0054*/ 	.short	0x000a
        /*0056*/ 	.short	0x0034
        /*0058*/ 	.byte	0x00, 0xf0, 0x11, 0x00


	//----- nvinfo : EIATTR_KPARAM_INFO
	.align		4
.L_17:
        /*005c*/ 	.byte	0x04, 0x17
        /*005e*/ 	.short	(.L_19 - .L_18)
.L_18:
        /*0060*/ 	.word	0x00000000
        /*0064*/ 	.short	0x0009
        /*0066*/ 	.short	0x0030
        /*0068*/ 	.byte	0x00, 0xf0, 0x11, 0x00


	//----- nvinfo : EIATTR_KPARAM_INFO
	.align		4
.L_19:
        /*006c*/ 	.byte	0x04, 0x17
        /*006e*/ 	.short	(.L_21 - .L_20)
.L_20:
        /*0070*/ 	.word	0x00000000
        /*0074*/ 	.short	0x0008
        /*0076*/ 	.short	0x002c
        /*0078*/ 	.byte	0x00, 0xf0, 0x11, 0x00


	//----- nvinfo : EIATTR_KPARAM_INFO
	.align		4
.L_21:
        /*007c*/ 	.byte	0x04, 0x17
        /*007e*/ 	.short	(.L_23 - .L_22)
.L_22:
        /*0080*/ 	.word	0x00000000
        /*0084*/ 	.short	0x0007
        /*0086*/ 	.short	0x0028
        /*0088*/ 	.byte	0x00, 0xf0, 0x11, 0x00


	//----- nvinfo : EIATTR_KPARAM_INFO
	.align		4
.L_23:
        /*008c*/ 	.byte	0x04, 0x17
        /*008e*/ 	.short	(.L_25 - .L_24)
.L_24:
        /*0090*/ 	.word	0x00000000
        /*0094*/ 	.short	0x0006
        /*0096*/ 	.short	0x0024
        /*0098*/ 	.byte	0x00, 0xf0, 0x11, 0x00


	//----- nvinfo : EIATTR_KPARAM_INFO
	.align		4
.L_25:
        /*009c*/ 	.byte	0x04, 0x17
        /*009e*/ 	.short	(.L_27 - .L_26)
.L_26:
        /*00a0*/ 	.word	0x00000000
        /*00a4*/ 	.short	0x0005
        /*00a6*/ 	.short	0x0020
        /*00a8*/ 	.byte	0x00, 0xf0, 0x11, 0x00


	//----- nvinfo : EIATTR_KPARAM_INFO
	.align		4
.L_27:
        /*00ac*/ 	.byte	0x04, 0x17
        /*00ae*/ 	.short	(.L_29 - .L_28)
.L_28:
        /*00b0*/ 	.word	0x00000000
        /*00b4*/ 	.short	0x0004
        /*00b6*/ 	.short	0x001c
        /*00b8*/ 	.byte	0x00, 0xf0, 0x11, 0x00


	//----- nvinfo : EIATTR_KPARAM_INFO
	.align		4
.L_29:
        /*00bc*/ 	.byte	0x04, 0x17
        /*00be*/ 	.short	(.L_31 - .L_30)
.L_30:
        /*00c0*/ 	.word	0x00000000
        /*00c4*/ 	.short	0x0003
        /*00c6*/ 	.short	0x0018
        /*00c8*/ 	.byte	0x00, 0xf0, 0x11, 0x00


	//----- nvinfo : EIATTR_KPARAM_INFO
	.align		4
.L_31:
        /*00cc*/ 	.byte	0x04, 0x17
        /*00ce*/ 	.short	(.L_33 - .L_32)
.L_32:
        /*00d0*/ 	.word	0x00000000
        /*00d4*/ 	.short	0x0002
        /*00d6*/ 	.short	0x0010
        /*00d8*/ 	.byte	0x00, 0xf4, 0x21, 0x00


	//----- nvinfo : EIATTR_KPARAM_INFO
	.align		4
.L_33:
        /*00dc*/ 	.byte	0x04, 0x17
        /*00de*/ 	.short	(.L_35 - .L_34)
.L_34:
        /*00e0*/ 	.word	0x00000000
        /*00e4*/ 	.short	0x0001
        /*00e6*/ 	.short	0x0008
        /*00e8*/ 	.byte	0x00, 0xf4, 0x21, 0x00


	//----- nvinfo : EIATTR_KPARAM_INFO
	.align		4
.L_35:
        /*00ec*/ 	.byte	0x04, 0x17
        /*00ee*/ 	.short	(.L_37 - .L_36)
.L_36:
        /*00f0*/ 	.word	0x00000000
        /*00f4*/ 	.short	0x0000
        /*00f6*/ 	.short	0x0000
        /*00f8*/ 	.byte	0x00, 0xf4, 0x21, 0x00


	//----- nvinfo : EIATTR_MAXREG_COUNT
	.align		4
.L_37:
        /*00fc*/ 	.byte	0x03, 0x1b
        /*00fe*/ 	.short	0x00ff


	//----- nvinfo : EIATTR_NUM_BARRIERS
	.align		4
        /*0100*/ 	.byte	0x02, 0x4c
        /*0102*/ 	.byte	0x01
	.zero		1


	//----- nvinfo : EIATTR_ANNOTATIONS
	.align		4
        /*0104*/ 	.byte	0x04, 0x55
        /*0106*/ 	.short	(.L_39 - .L_38)


	//   ....[0]....
.L_38:
        /*0108*/ 	.word	0x00000001
        /*010c*/ 	.byte	0x00, 0x05, 0x00, 0x00, 0x01, 0x00, 0x00, 0x00, 0x40, 0x05, 0x00, 0x00, 0x01, 0x00, 0x00, 0x00
        /* <DEDUP_REMOVED lines=425> */
        /*1bac*/ 	.byte	0x30, 0xf1, 0x00, 0x00


	//----- nvinfo : EIATTR_MERCURY_ISA_VERSION
	.align		4
.L_39:
        /*1bb0*/ 	.byte	0x03, 0x5f
        /*1bb2*/ 	.short	0x0000


	//----- nvinfo : EIATTR_COOP_GROUP_MASK_REGIDS
	.align		4
        /*1bb4*/ 	.byte	0x04, 0x29
        /*1bb6*/ 	.short	(.L_41 - .L_40)


	//   ....[0]....
.L_40:
        /*1bb8*/ 	.word	0xffffffff


	//   ....[1]....
        /*1bbc*/ 	.word	0xffffffff


	//   ....[2]....
        /*1bc0*/ 	.word	0xffffffff


	//   ....[3]....
        /*1bc4*/ 	.word	0xffffffff


	//   ....[4]....
        /*1bc8*/ 	.word	0xffffffff


	//   ....[5]....
        /*1bcc*/ 	.word	0xffffffff


	//   ....[6]....
        /*1bd0*/ 	.word	0xffffffff


	//----- nvinfo : EIATTR_COOP_GROUP_INSTR_OFFSETS
	.align		4
.L_41:
        /*1bd4*/ 	.byte	0x04, 0x28
        /*1bd6*/ 	.short	(.L_43 - .L_42)


	//   ....[0]....
.L_42:
        /*1bd8*/ 	.word	0x0000cc30


	//   ....[1]....
        /*1bdc*/ 	.word	0x0000cc80


	//   ....[2]....
        /*1be0*/ 	.word	0x0000ccd0


	//   ....[3]....
        /*1be4*/ 	.word	0x0000cd90


	//   ....[4]....
        /*1be8*/ 	.word	0x0000ce30


	//   ....[5]....
        /*1bec*/ 	.word	0x0000cea0


	//   ....[6]....
        /*1bf0*/ 	.word	0x0000cf10


	//----- nvinfo : EIATTR_EXIT_INSTR_OFFSETS
	.align		4
.L_43:
        /*1bf4*/ 	.byte	0x04, 0x1c
        /*1bf6*/ 	.short	(.L_45 - .L_44)


	//   ....[0]....
.L_44:
        /*1bf8*/ 	.word	0x0000f5e0


	//   ....[1]....
        /*1bfc*/ 	.word	0x0000f610


	//----- nvinfo : EIATTR_REQNTID
	.align		4
.L_45:
        /*1c00*/ 	.byte	0x04, 0x10
        /*1c02*/ 	.short	(.L_47 - .L_46)
.L_46:
        /*1c04*/ 	.word	0x00000020
        /*1c08*/ 	.word	0x00000001
        /*1c0c*/ 	.word	0x00000001
.L_47:


//--------------------- .nv.callgraph             --------------------------
	.section	.nv.callgraph,"",@"SHT_CUDA_CALLGRAPH"
	.align	4
	.sectionentsize	8
	.align		4
        /*0000*/ 	.word	0x00000000
	.align		4
        /*0004*/ 	.word	0xffffffff
	.align		4
        /*0008*/ 	.word	0x00000000
	.align		4
        /*000c*/ 	.word	0xfffffffe
	.align		4
        /*0010*/ 	.word	0x00000000
	.align		4
        /*0014*/ 	.word	0xfffffffd
	.align		4
        /*0018*/ 	.word	0x00000000
	.align		4
        /*001c*/ 	.word	0xfffffffc


//--------------------- .nv.rel.action            --------------------------
	.section	.nv.rel.action,"",@"SHT_CUDA_RELOCINFO"
	.align	8
	.sectionentsize	8
        /*0000*/ 	.byte	0x73, 0x00, 0x00, 0x00, 0x00, 0x00, 0x00, 0x00, 0x00, 0x00, 0x00, 0x11, 0x25, 0x00, 0x05, 0x36


//--------------------- .nv.constant0.matmul_kernel --------------------------
	.section	.nv.constant0.matmul_kernel,"a",@progbits
	.sectionflags	@""
	.align	4
.nv.constant0.matmul_kernel:
	.zero		432


//--------------------- .text.matmul_kernel       --------------------------
	.section	.text.matmul_kernel,"ax",@progbits
	.sectioninfo	@"SHI_REGISTERS=255"
	.align	128
        .global         matmul_kernel
        .type           matmul_kernel,@function
        .size           matmul_kernel,(.L_x_5 - matmul_kernel)
        .other          matmul_kernel,@"STO_CUDA_ENTRY STV_DEFAULT"
matmul_kernel:
.text.matmul_kernel:
[----:B------:R-:W-:-:S03]  /*0000*/  IMAD.MOV.U32 R1, RZ, RZ, c[0x0][0x28] ;  /* 0x00000a00ff017624 */ /* 0x000fc600078e00ff */
[----:B------:R-:W-:Y:S01]  /*0010*/  IMAD.MOV.U32 R6, RZ, RZ, 0x3f ;  /* 0x0000003fff067424 */ /* 0x000fe200078e00ff */
[----:B------:R-:W0:Y:S01]  /*0020*/  S2R R5, SR_CTAID.X ;  /* 0x0000000000057919 */ /* 0x000e220000002500 */
[----:B------:R-:W-:Y:S01]  /*0030*/  IADD3 R1, R1, -0x650, RZ ;  /* 0xfffff9b001017810 */ /* 0x000fe20007ffe0ff */
[----:B------:R-:W-:Y:S01]  /*0040*/  IMAD.MOV.U32 R252, RZ, RZ, c[0x0][0x180] ;  /* 0x00006000fffc7624 */ /* 0x000fe200078e00ff */
[----:B------:R-:W-:Y:S01]  /*0050*/  ULDC.64 UR4, c[0x0][0x118] ;  /* 0x0000460000047ab9 */ /* 0x000fe20000000a00 */
[----:B------:R-:W-:Y:S01]  /*0060*/  IADD3 R0, R6, c[0x0][0x17c], RZ ;  /* 0x00005f0006007a10 */ /* 0x000fe20007ffe0ff */
[----:B------:R-:W1:Y:S02]  /*0070*/  S2R R38, SR_TID.X ;  /* 0x0000000000267919 */ /* 0x000e640000002100 */
[----:B------:R-:W-:Y:S02]  /*0080*/  IADD3 R252, R252, 0x1f, RZ ;  /* 0x0000001ffcfc7810 */ /* 0x000fe40007ffe0ff */
[----:B------:R-:W-:-:S04]  /*0090*/  SHF.R.S32.HI R3, RZ, 0x1f, R0 ;  /* 0x0000001fff037819 */ /* 0x000fc80000011400 */
[----:B------:R-:W-:-:S04]  /*00a0*/  LEA.HI R3, R3, R0, RZ, 0x6 ;  /* 0x0000000003037211 */ /* 0x000fc800078f30ff */
[----:B------:R-:W-:-:S05]  /*00b0*/  SHF.R.S32.HI R3, RZ, 0x6, R3 ;  /* 0x00000006ff037819 */ /* 0x000fca0000011403 */
[----:B------:R-:W-:Y:S01]  /*00c0*/  IMAD.SHL.U32 R4, R3, 0x8, RZ ;  /* 0x0000000803047824 */ /* 0x000fe200078e00ff */
[----:B0-----:R-:W-:-:S04]  /*00d0*/  IABS R10, R5 ;  /* 0x00000005000a7213 */ /* 0x001fc80000000000 */
[-C--:B------:R-:W-:Y:S02]  /*00e0*/  IABS R7, R4.reuse ;  /* 0x0000000400077213 */ /* 0x080fe40000000000 */
[----:B------:R-:W-:Y:S02]  /*00f0*/  IABS R11, R4 ;  /* 0x00000004000b7213 */ /* 0x000fe40000000000 */
[----:B------:R-:W0:Y:S01]  /*0100*/  I2F.RP R0, R7 ;  /* 0x0000000700007306 */ /* 0x000e220000209400 */
[----:B-1----:R-:W-:-:S07]  /*0110*/  LOP3.LUT R36, R38, 0x1f, RZ, 0xc0, !PT ;  /* 0x0000001f26247812 */ /* 0x002fce00078ec0ff */
[----:B0-----:R-:W0:Y:S02]  /*0120*/  MUFU.RCP R0, R0 ;  /* 0x0000000000007308 */ /* 0x001e240000001000 */
[----:B0-----:R-:W-:Y:S01]  /*0130*/  IADD3 R2, R0, 0xffffffe, RZ ;  /* 0x0ffffffe00027810 */ /* 0x001fe20007ffe0ff */
[----:B------:R-:W-:-:S05]  /*0140*/  IMAD.MOV R0, RZ, RZ, -R11 ;  /* 0x000000ffff007224 */ /* 0x000fca00078e0a0b */
[----:B------:R0:W1:Y:S02]  /*0150*/  F2I.FTZ.U32.TRUNC.NTZ R3, R2 ;  /* 0x0000000200037305 */ /* 0x000064000021f000 */
[----:B0-----:R-:W-:Y:S02]  /*0160*/  IMAD.MOV.U32 R2, RZ, RZ, RZ ;  /* 0x000000ffff027224 */ /* 0x001fe400078e00ff */
[----:B-1----:R-:W-:-:S04]  /*0170*/  IMAD.MOV R8, RZ, RZ, -R3 ;  /* 0x000000ffff087224 */ /* 0x002fc800078e0a03 */
[----:B------:R-:W-:Y:S02]  /*0180*/  IMAD R9, R8, R7, RZ ;  /* 0x0000000708097224 */ /* 0x000fe400078e02ff */
[----:B------:R-:W-:Y:S02]  /*0190*/  IMAD.MOV.U32 R8, RZ, RZ, R10 ;  /* 0x000000ffff087224 */ /* 0x000fe400078e000a */
[----:B------:R-:W-:-:S06]  /*01a0*/  IMAD.HI.U32 R3, R3, R9, R2 ;  /* 0x0000000903037227 */ /* 0x000fcc00078e0002 */
[----:B------:R-:W-:-:S04]  /*01b0*/  IMAD.HI.U32 R3, R3, R8, RZ ;  /* 0x0000000803037227 */ /* 0x000fc800078e00ff */
[----:B------:R-:W-:-:S05]  /*01c0*/  IMAD R0, R3, R0, R8 ;  /* 0x0000000003007224 */ /* 0x000fca00078e0208 */
[----:B------:R-:W-:-:S13]  /*01d0*/  ISETP.GT.U32.AND P1, PT, R7, R0, PT ;  /* 0x000000000700720c */ /* 0x000fda0003f24070 */
[----:B------:R-:W-:Y:S01]  /*01e0*/  @!P1 IMAD.IADD R0, R0, 0x1, -R7 ;  /* 0x0000000100009824 */ /* 0x000fe200078e0a07 */
[----:B------:R-:W-:Y:S02]  /*01f0*/  @!P1 IADD3 R3, R3, 0x1, RZ ;  /* 0x0000000103039810 */ /* 0x000fe40007ffe0ff */
[----:B------:R-:W-:Y:S02]  /*0200*/  ISETP.NE.AND P1, PT, R4, RZ, PT ;  /* 0x000000ff0400720c */ /* 0x000fe40003f25270 */
[----:B------:R-:W-:Y:S02]  /*0210*/  ISETP.GE.U32.AND P0, PT, R0, R7, PT ;  /* 0x000000070000720c */ /* 0x000fe40003f06070 */
[----:B------:R-:W-:-:S04]  /*0220*/  LOP3.LUT R0, R5, R4, RZ, 0x3c, !PT ;  /* 0x0000000405007212 */ /* 0x000fc800078e3cff */
[----:B------:R-:W-:Y:S02]  /*0230*/  ISETP.GE.AND P2, PT, R0, RZ, PT ;  /* 0x000000ff0000720c */ /* 0x000fe40003f46270 */
[----:B------:R-:W-:-:S05]  /*0240*/  IADD3 R0, R6, c[0x0][0x178], RZ ;  /* 0x00005e0006007a10 */ /* 0x000fca0007ffe0ff */
[----:B------:R-:W-:-:S05]  /*0250*/  @P0 IADD3 R3, R3, 0x1, RZ ;  /* 0x0000000103030810 */ /* 0x000fca0007ffe0ff */
[----:B------:R-:W-:Y:S01]  /*0260*/  IMAD.MOV.U32 R2, RZ, RZ, R3 ;  /* 0x000000ffff027224 */ /* 0x000fe200078e0003 */
[----:B------:R-:W-:-:S03]  /*0270*/  SHF.R.S32.HI R3, RZ, 0x1f, R0 ;  /* 0x0000001fff037819 */ /* 0x000fc60000011400 */
[----:B------:R-:W-:Y:S01]  /*0280*/  @!P2 IMAD.MOV R2, RZ, RZ, -R2 ;  /* 0x000000ffff02a224 */ /* 0x000fe200078e0a02 */
[----:B------:R-:W-:Y:S02]  /*0290*/  @!P1 LOP3.LUT R2, RZ, R4, RZ, 0x33, !PT ;  /* 0x00000004ff029212 */ /* 0x000fe400078e33ff */
[----:B------:R-:W-:-:S03]  /*02a0*/  LEA.HI R3, R3, R0, RZ, 0x6 ;  /* 0x0000000003037211 */ /* 0x000fc600078f30ff */
[----:B------:R-:W-:Y:S02]  /*02b0*/  IMAD.SHL.U32 R180, R2, 0x8, RZ ;  /* 0x0000000802b47824 */ /* 0x000fe400078e00ff */
[----:B------:R-:W-:-:S03]  /*02c0*/  IMAD.MOV R2, RZ, RZ, -R2 ;  /* 0x000000ffff027224 */ /* 0x000fc600078e0a02 */
[----:B------:R-:W-:Y:S01]  /*02d0*/  LEA.HI.SX32 R3, R3, -R180, 0x1a ;  /* 0x800000b403037211 */ /* 0x000fe200078fd2ff */
[----:B------:R-:W-:-:S03]  /*02e0*/  IMAD R4, R4, R2, R5 ;  /* 0x0000000204047224 */ /* 0x000fc600078e0205 */
[----:B------:R-:W-:Y:S02]  /*02f0*/  IMNMX R11, R3, 0x8, PT ;  /* 0x00000008030b7817 */ /* 0x000fe40003800200 */
[----:B------:R-:W-:Y:S02]  /*0300*/  IABS R9, R4 ;  /* 0x0000000400097213 */ /* 0x000fe40000000000 */
[----:B------:R-:W-:-:S04]  /*0310*/  IABS R7, R11 ;  /* 0x0000000b00077213 */ /* 0x000fc80000000000 */
[----:B------:R-:W0:Y:S08]  /*0320*/  I2F.RP R0, R7 ;  /* 0x0000000700007306 */ /* 0x000e300000209400 */
[----:B0-----:R-:W0:Y:S02]  /*0330*/  MUFU.RCP R0, R0 ;  /* 0x0000000000007308 */ /* 0x001e240000001000 */
[----:B0-----:R-:W-:-:S06]  /*0340*/  IADD3 R3, R0, 0xffffffe, RZ ;  /* 0x0ffffffe00037810 */ /* 0x001fcc0007ffe0ff */
[----:B------:R-:W0:Y:S02]  /*0350*/  F2I.FTZ.U32.TRUNC.NTZ R3, R3 ;  /* 0x0000000300037305 */ /* 0x000e24000021f000 */
[----:B0-----:R-:W-:-:S04]  /*0360*/  IMAD.MOV R6, RZ, RZ, -R3 ;  /* 0x000000ffff067224 */ /* 0x001fc800078e0a03 */
[----:B------:R-:W-:Y:S01]  /*0370*/  IMAD.MOV.U32 R2, RZ, RZ, R6 ;  /* 0x000000ffff027224 */ /* 0x000fe200078e0006 */
[----:B------:R-:W-:-:S03]  /*0380*/  IABS R6, R11 ;  /* 0x0000000b00067213 */ /* 0x000fc60000000000 */
[----:B------:R-:W-:Y:S02]  /*0390*/  IMAD R5, R2, R7, RZ ;  /* 0x0000000702057224 */ /* 0x000fe400078e02ff */
[----:B------:R-:W-:Y:S02]  /*03a0*/  IMAD.MOV.U32 R2, RZ, RZ, RZ ;  /* 0x000000ffff027224 */ /* 0x000fe400078e00ff */
[----:B------:R-:W-:Y:S02]  /*03b0*/  IMAD.MOV R0, RZ, RZ, -R6 ;  /* 0x000000ffff007224 */ /* 0x000fe400078e0a06 */
        /* <DEDUP_REMOVED lines=9> */
[----:B------:R-:W-:-:S07]  /*0450*/  ISETP.GE.AND P2, PT, R0, RZ, PT ;  /* 0x000000ff0000720c */ /* 0x000fce0003f46270 */
[----:B------:R-:W-:Y:S02]  /*0460*/  @P0 IADD3 R2, R2, 0x1, RZ ;  /* 0x0000000102020810 */ /* 0x000fe40007ffe0ff */
[----:B------:R-:W-:-:S04]  /*0470*/  ISETP.GT.AND P0, PT, R252, 0x1f, PT ;  /* 0x0000001ffc00780c */ /* 0x000fc80003f04270 */
[----:B------:R-:W-:Y:S01]  /*0480*/  @!P2 IMAD.MOV R2, RZ, RZ, -R2 ;  /* 0x000000ffff02a224 */ /* 0x000fe200078e0a02 */
[----:B------:R-:W-:-:S05]  /*0490*/  @!P1 LOP3.LUT R2, RZ, R11, RZ, 0x33, !PT ;  /* 0x0000000bff029212 */ /* 0x000fca00078e33ff */
[----:B------:R-:W-:Y:S02]  /*04a0*/  IMAD.SHL.U32 R215, R2, 0x40, RZ ;  /* 0x0000004002d77824 */ /* 0x000fe400078e00ff */
[----:B------:R-:W-:-:S03]  /*04b0*/  IMAD.MOV R0, RZ, RZ, -R2 ;  /* 0x000000ffff007224 */ /* 0x000fc600078e0a02 */
[----:B------:R-:W-:Y:S01]  /*04c0*/  IADD3 R44, R215, 0x1, RZ ;  /* 0x00000001d72c7810 */ /* 0x000fe20007ffe0ff */
[----:B------:R-:W-:Y:S01]  /*04d0*/  IMAD R0, R11, R0, R4 ;  /* 0x000000000b007224 */ /* 0x000fe200078e0204 */
[C---:B------:R-:W-:Y:S02]  /*04e0*/  IADD3 R46, R215.reuse, 0x2, RZ ;  /* 0x00000002d72e7810 */ /* 0x040fe40007ffe0ff */
[C---:B------:R-:W-:Y:S01]  /*04f0*/  IADD3 R48, R215.reuse, 0x3, RZ ;  /* 0x00000003d7307810 */ /* 0x040fe20007ffe0ff */
[----:B------:R0:W-:Y:S01]  /*0500*/  STL [R1+0x43c], R44 ;  /* 0x00043c2c01007387 */ /* 0x0001e20000100800 */
[C---:B------:R-:W-:Y:S01]  /*0510*/  IADD3 R50, R215.reuse, 0x4, RZ ;  /* 0x00000004d7327810 */ /* 0x040fe20007ffe0ff */
[----:B------:R-:W-:Y:S01]  /*0520*/  IMAD.IADD R180, R180, 0x1, R0 ;  /* 0x00000001b4b47824 */ /* 0x000fe200078e0200 */
[C---:B------:R-:W-:Y:S01]  /*0530*/  IADD3 R52, R215.reuse, 0x5, RZ ;  /* 0x00000005d7347810 */ /* 0x040fe20007ffe0ff */
[----:B------:R0:W-:Y:S01]  /*0540*/  STL [R1+0x438], R46 ;  /* 0x0004382e01007387 */ /* 0x0001e20000100800 */
[C---:B------:R-:W-:Y:S01]  /*0550*/  IADD3 R54, R215.reuse, 0x6, RZ ;  /* 0x00000006d7367810 */ /* 0x040fe20007ffe0ff */
[----:B------:R-:W-:Y:S01]  /*0560*/  IMAD R180, R180, 0x40, R36 ;  /* 0x00000040b4b47824 */ /* 0x000fe200078e0224 */
[C---:B------:R-:W-:Y:S01]  /*0570*/  IADD3 R60, R215.reuse, 0x7, RZ ;  /* 0x00000007d73c7810 */ /* 0x040fe20007ffe0ff */
[----:B------:R0:W-:Y:S01]  /*0580*/  STL [R1+0x434], R48 ;  /* 0x0004343001007387 */ /* 0x0001e20000100800 */
[C---:B------:R-:W-:Y:S01]  /*0590*/  IADD3 R62, R215.reuse, 0x8, RZ ;  /* 0x00000008d73e7810 */ /* 0x040fe20007ffe0ff */
[----:B------:R-:W-:Y:S01]  /*05a0*/  IMAD.MOV.U32 R0, RZ, RZ, c[0x0][0x180] ;  /* 0x00006000ff007624 */ /* 0x000fe200078e00ff */
[C---:B------:R-:W-:Y:S01]  /*05b0*/  IADD3 R64, R215.reuse, 0x9, RZ ;  /* 0x00000009d7407810 */ /* 0x040fe20007ffe0ff */
[----:B------:R0:W-:Y:S01]  /*05c0*/  STL [R1+0x430], R50 ;  /* 0x0004303201007387 */ /* 0x0001e20000100800 */
[----:B------:R-:W-:-:S02]  /*05d0*/  IADD3 R66, R215, 0xa, RZ ;  /* 0x0000000ad7427810 */ /* 0x000fc40007ffe0ff */
[C---:B------:R-:W-:Y:S01]  /*05e0*/  IADD3 R68, R215.reuse, 0xb, RZ ;  /* 0x0000000bd7447810 */ /* 0x040fe20007ffe0ff */
[----:B------:R0:W-:Y:S01]  /*05f0*/  STL [R1+0x47c], R52 ;  /* 0x00047c3401007387 */ /* 0x0001e20000100800 */
[C---:B------:R-:W-:Y:S02]  /*0600*/  IADD3 R70, R215.reuse, 0xc, RZ ;  /* 0x0000000cd7467810 */ /* 0x040fe40007ffe0ff */
[C---:B------:R-:W-:Y:S01]  /*0610*/  IADD3 R76, R215.reuse, 0xd, RZ ;  /* 0x0000000dd74c7810 */ /* 0x040fe20007ffe0ff */
[----:B------:R0:W-:Y:S01]  /*0620*/  STL [R1+0x478], R54 ;  /* 0x0004783601007387 */ /* 0x0001e20000100800 */
[C---:B------:R-:W-:Y:S02]  /*0630*/  IADD3 R78, R215.reuse, 0xe, RZ ;  /* 0x0000000ed74e7810 */ /* 0x040fe40007ffe0ff */
        /* <DEDUP_REMOVED lines=72> */
[----:B------:R-:W-:Y:S01]  /*0ac0*/  IADD3 R169, R215, 0x3f, RZ ;  /* 0x0000003fd7a97810 */ /* 0x000fe20007ffe0ff */
[----:B------:R0:W-:Y:S01]  /*0ad0*/  STL [R1+0x404], R124 ;  /* 0x0004047c01007387 */ /* 0x0001e20000100800 */
[----:B------:R-:W-:-:S03]  /*0ae0*/  IADD3 R217, R180, 0x20, RZ ;  /* 0x00000020b4d97810 */ /* 0x000fc60007ffe0ff */
[----:B------:R0:W-:Y:S04]  /*0af0*/  STL [R1+0x400], R126 ;  /* 0x0004007e01007387 */ /* 0x0001e80000100800 */
        /* <DEDUP_REMOVED lines=30> */
[----:B------:R0:W-:Y:S01]  /*0ce0*/  STL [R1+0x384], R169 ;  /* 0x000384a901007387 */ /* 0x0001e20000100800 */
[----:B------:R-:W-:Y:S05]  /*0cf0*/  @P0 BRA `(.L_x_0) ;  /* 0x0000023000000947 */ /* 0x000fea0003800000 */
[----:B------:R-:W-:Y:S01]  /*0d00*/  IMAD.SHL.U32 R0, R38, 0x40, RZ ;  /* 0x0000004026007824 */ /* 0x000fe200078e00ff */
[----:B------:R-:W-:Y:S01]  /*0d10*/  CS2R R72, SRZ ;  /* 0x0000000000487805 */ /* 0x000fe2000001ff00 */
[----:B------:R-:W-:Y:S01]  /*0d20*/  CS2R R74, SRZ ;  /* 0x00000000004a7805 */ /* 0x000fe2000001ff00 */
[----:B------:R-:W-:Y:S01]  /*0d30*/  CS2R R32, SRZ ;  /* 0x0000000000207805 */ /* 0x000fe2000001ff00 */
[----:B------:R-:W-:Y:S01]  /*0d40*/  CS2R R34, SRZ ;  /* 0x0000000000227805 */ /* 0x000fe2000001ff00 */
[----:B------:R1:W-:Y:S01]  /*0d50*/  STL [R1+0x480], R0 ;  /* 0x0004800001007387 */ /* 0x0003e20000100800 */
[----:B------:R-:W-:Y:S01]  /*0d60*/  CS2R R40, SRZ ;  /* 0x0000000000287805 */ /* 0x000fe2000001ff00 */
        /* <DEDUP_REMOVED lines=27> */
[----:B------:R-:W-:Y:S05]  /*0f20*/  BRA `(.L_x_1) ;  /* 0x0000bb0000007947 */ /* 0x000fea0003800000 */
.L_x_0:
[----:B------:R-:W-:Y:S01]  /*0f30*/  IABS R3, c[0x0][0x178] ;  /* 0x00005e0000037a13 */ /* 0x000fe20000000000 */
[C---:B------:R-:W-:Y:S01]  /*0f40*/  IMAD.SHL.U32 R167, R38.reuse, 0x2, RZ ;  /* 0x0000000226a77824 */ /* 0x040fe200078e00ff */
[----:B------:R-:W-:Y:S01]  /*0f50*/  IABS R2, c[0x0][0x17c] ;  /* 0x00005f0000027a13 */ /* 0x000fe20000000000 */
[----:B------:R-:W-:Y:S01]  /*0f60*/  IMAD.SHL.U32 R228, R38, 0x40, RZ ;  /* 0x0000004026e47824 */ /* 0x000fe200078e00ff */
[----:B------:R-:W1:Y:S01]  /*0f70*/  I2F.RP R10, R3 ;  /* 0x00000003000a7306 */ /* 0x000e620000209400 */
[----:B------:R-:W-:Y:S01]  /*0f80*/  SHF.R.S32.HI R9, RZ, 0x1f, R252 ;  /* 0x0000001fff097819 */ /* 0x000fe200000114fc */
[----:B------:R-:W-:Y:S01]  /*0f90*/  IMAD.MOV.U32 R218, RZ, RZ, c[0x0][0x188] ;  /* 0x00006200ffda7624 */ /* 0x000fe200078e00ff */
[----:B------:R-:W-:Y:S01]  /*0fa0*/  IABS R14, R180 ;  /* 0x000000b4000e7213 */ /* 0x000fe20000000000 */
[----:B------:R2:W-:Y:S01]  /*0fb0*/  STL [R1+0x480], R228 ;  /* 0x000480e401007387 */ /* 0x0005e20000100800 */
[----:B------:R-:W-:Y:S01]  /*0fc0*/  LEA.HI R252, R9, R252, RZ, 0x5 ;  /* 0x000000fc09fc7211 */ /* 0x000fe200078f28ff */
[C---:B------:R-:W-:Y:S01]  /*0fd0*/  IMAD R202, R218.reuse, 0x1f, RZ ;  /* 0x0000001fdaca7824 */ /* 0x040fe200078e02ff */
[----:B------:R-:W-:Y:S01]  /*0fe0*/  IABS R15, R166 ;  /* 0x000000a6000f7213 */ /* 0x000fe20000000000 */
[----:B------:R-:W3:Y:S01]  /*0ff0*/  I2F.RP R8, R2 ;  /* 0x0000000200087306 */ /* 0x000ee20000209400 */
[----:B------:R-:W-:Y:S01]  /*1000*/  IABS R19, R163 ;  /* 0x000000a300137213 */ /* 0x000fe20000000000 */
[C---:B------:R-:W-:Y:S01]  /*1010*/  IMAD R203, R218.reuse, 0x1e, RZ ;  /* 0x0000001edacb7824 */ /* 0x040fe200078e02ff */
[----:B------:R-:W-:Y:S01]  /*1020*/  IABS R23, R161 ;  /* 0x000000a100177213 */ /* 0x000fe20000000000 */
[C---:B------:R-:W-:Y:S01]  /*1030*/  IMAD R204, R218.reuse, 0x1d, RZ ;  /* 0x0000001ddacc7824 */ /* 0x040fe200078e02ff */
[----:B------:R-:W-:Y:S01]  /*1040*/  IABS R17, R164 ;  /* 0x000000a400117213 */ /* 0x000fe20000000000 */
[C---:B------:R-:W-:Y:S01]  /*1050*/  IMAD R205, R218.reuse, 0x1c, RZ ;  /* 0x0000001cdacd7824 */ /* 0x040fe200078e02ff */
[----:B------:R-:W-:Y:S01]  /*1060*/  IABS R21, R162 ;  /* 0x000000a200157213 */ /* 0x000fe20000000000 */
[----:B-1----:R-:W1:Y:S01]  /*1070*/  MUFU.RCP R10, R10 ;  /* 0x0000000a000a7308 */ /* 0x002e620000001000 */
[----:B------:R-:W-:Y:S01]  /*1080*/  IABS R29, R156 ;  /* 0x0000009c001d7213 */ /* 0x000fe20000000000 */
[C---:B------:R-:W-:Y:S01]  /*1090*/  IMAD R206, R218.reuse, 0x1b, RZ ;  /* 0x0000001bdace7824 */ /* 0x040fe200078e02ff */
[----:B------:R-:W-:Y:S01]  /*10a0*/  IABS R33, R150 ;  /* 0x0000009600217213 */ /* 0x000fe20000000000 */
[C---:B------:R-:W-:Y:S01]  /*10b0*/  IMAD R207, R218.reuse, 0x1a, RZ ;  /* 0x0000001adacf7824 */ /* 0x040fe200078e02ff */
[----:B------:R-:W-:Y:S01]  /*10c0*/  IABS R27, R157 ;  /* 0x0000009d001b7213 */ /* 0x000fe20000000000 */
[C---:B------:R-:W-:Y:S01]  /*10d0*/  IMAD R208, R218.reuse, 0x19, RZ ;  /* 0x00000019dad07824 */ /* 0x040fe200078e02ff */
[----:B------:R-:W-:Y:S01]  /*10e0*/  IABS R31, R151 ;  /* 0x00000097001f7213 */ /* 0x000fe20000000000 */
[----:B---3--:R-:W3:Y:S01]  /*10f0*/  MUFU.RCP R8, R8 ;  /* 0x0000000800087308 */ /* 0x008ee20000001000 */
[----:B------:R-:W-:Y:S01]  /*1100*/  IABS R39, R147 ;  /* 0x0000009300277213 */ /* 0x000fe20000000000 */
[C---:B------:R-:W-:Y:S01]  /*1110*/  IMAD R209, R218.reuse, 0x18, RZ ;  /* 0x00000018dad17824 */ /* 0x040fe200078e02ff */
[----:B------:R-:W-:Y:S01]  /*1120*/  IABS R43, R145 ;  /* 0x00000091002b7213 */ /* 0x000fe20000000000 */
[C---:B------:R-:W-:Y:S01]  /*1130*/  IMAD R210, R218.reuse, 0x17, RZ ;  /* 0x00000017dad27824 */ /* 0x040fe200078e02ff */
[----:B------:R-:W-:Y:S01]  /*1140*/  IABS R37, R148 ;  /* 0x0000009400257213 */ /* 0x000fe20000000000 */
[C---:B------:R-:W-:Y:S01]  /*1150*/  IMAD R211, R218.reuse, 0x16, RZ ;  /* 0x00000016dad37824 */ /* 0x040fe200078e02ff */
[----:B------:R-:W-:Y:S01]  /*1160*/  IABS R41, R146 ;  /* 0x0000009200297213 */ /* 0x000fe20000000000 */
[----:B------:R-:W-:Y:S01]  /*1170*/  IMAD R212, R218, 0x15, RZ ;  /* 0x00000015dad47824 */ /* 0x000fe200078e02ff */
[----:B-1----:R-:W-:Y:S01]  /*1180*/  IADD3 R6, R10, 0xffffffe, RZ ;  /* 0x0ffffffe0a067810 */ /* 0x002fe20007ffe0ff */
[C---:B------:R-:W-:Y:S01]  /*1190*/  IMAD R213, R218.reuse, 0x14, RZ ;  /* 0x00000014dad57824 */ /* 0x040fe200078e02ff */
[----:B------:R-:W-:Y:S01]  /*11a0*/  IABS R49, R142 ;  /* 0x0000008e00317213 */ /* 0x000fe20000000000 */
[C---:B------:R-:W-:Y:S01]  /*11b0*/  IMAD R214, R218.reuse, 0x13, RZ ;  /* 0x00000013dad67824 */ /* 0x040fe200078e02ff */
[----:B------:R1:W4:Y:S01]  /*11c0*/  F2I.FTZ.U32.TRUNC.NTZ R7, R6 ;  /* 0x0000000600077305 */ /* 0x000322000021f000 */
[----:B------:R-:W-:Y:S01]  /*11d0*/  IABS R53, R140 ;  /* 0x0000008c00357213 */ /* 0x000fe20000000000 */
[----:B------:R-:W-:Y:S01]  /*11e0*/  IMAD R219, R218, 0x12, RZ ;  /* 0x00000012dadb7824 */ /* 0x000fe200078e02ff */
[----:B---3--:R-:W-:Y:S01]  /*11f0*/  IADD3 R4, R8, 0xffffffe, RZ ;  /* 0x0ffffffe08047810 */ /* 0x008fe20007ffe0ff */
[C---:B------:R-:W-:Y:S01]  /*1200*/  IMAD R220, R218.reuse, 0x11, RZ ;  /* 0x00000011dadc7824 */ /* 0x040fe200078e02ff */
[----:B------:R-:W-:Y:S01]  /*1210*/  IABS R47, R143 ;  /* 0x0000008f002f7213 */ /* 0x000fe20000000000 */
[C---:B------:R-:W-:Y:S01]  /*1220*/  IMAD.SHL.U32 R221, R218.reuse, 0x10, RZ ;  /* 0x00000010dadd7824 */ /* 0x040fe200078e00ff */
[----:B------:R-:W-:Y:S01]  /*1230*/  IABS R51, R141 ;  /* 0x0000008d00337213 */ /* 0x000fe20000000000 */
[----:B------:R3:W5:Y:S01]  /*1240*/  F2I.FTZ.U32.TRUNC.NTZ R5, R4 ;  /* 0x0000000400057305 */ /* 0x000762000021f000 */
[----:B-1----:R-:W-:Y:S01]  /*1250*/  IMAD.MOV.U32 R6, RZ, RZ, RZ ;  /* 0x000000ffff067224 */ /* 0x002fe200078e00ff */
[----:B------:R-:W-:Y:S01]  /*1260*/  IABS R59, R133 ;  /* 0x00000085003b7213 */ /* 0x000fe20000000000 */
[C---:B------:R-:W-:Y:S01]  /*1270*/  IMAD R222, R218.reuse, 0xf, RZ ;  /* 0x0000000fdade7824 */ /* 0x040fe200078e02ff */
[----:B------:R-:W-:Y:S01]  /*1280*/  IABS R63, R130 ;  /* 0x00000082003f7213 */ /* 0x000fe20000000000 */
[C---:B------:R-:W-:Y:S01]  /*1290*/  IMAD R223, R218.reuse, 0xe, RZ ;  /* 0x0000000edadf7824 */ /* 0x040fe200078e02ff */
[----:B------:R-:W-:Y:S01]  /*12a0*/  IABS R57, R134 ;  /* 0x0000008600397213 */ /* 0x000fe20000000000 */
[----:B------:R-:W-:Y:S01]  /*12b0*/  IMAD R224, R218, 0xd, RZ ;  /* 0x0000000ddae07824 */ /* 0x000fe200078e02ff */
[----:B------:R-:W-:Y:S01]  /*12c0*/  IABS R61, R132 ;  /* 0x00000084003d7213 */ /* 0x000fe20000000000 */
[----:B----4-:R-:W-:Y:S01]  /*12d0*/  IMAD.MOV R12, RZ, RZ, -R7 ;  /* 0x000000ffff0c7224 */ /* 0x010fe200078e0a07 */
[----:B------:R-:W-:Y:S01]  /*12e0*/  IABS R69, R124 ;  /* 0x0000007c00457213 */ /* 0x000fe20000000000 */
[----:B---3--:R-:W-:Y:S01]  /*12f0*/  IMAD.MOV.U32 R4, RZ, RZ, RZ ;  /* 0x000000ffff047224 */ /* 0x008fe200078e00ff */
[----:B------:R-:W-:Y:S01]  /*1300*/  IABS R73, R116 ;  /* 0x0000007400497213 */ /* 0x000fe20000000000 */
[----:B------:R-:W-:Y:S01]  /*1310*/  IMAD R11, R12, R3, RZ ;  /* 0x000000030c0b7224 */ /* 0x000fe200078e02ff */
[----:B------:R-:W-:Y:S01]  /*1320*/  IABS R12, R217 ;  /* 0x000000d9000c7213 */ /* 0x000fe20000000000 */
[----:B------:R-:W-:Y:S01]  /*1330*/  IMAD R225, R218, 0xc, RZ ;  /* 0x0000000cdae17824 */ /* 0x000fe200078e02ff */
[----:B------:R-:W-:Y:S01]  /*1340*/  IABS R67, R126 ;  /* 0x0000007e00437213 */ /* 0x000fe20000000000 */
[----:B-----5:R-:W-:Y:S01]  /*1350*/  IMAD.MOV R13, RZ, RZ, -R5 ;  /* 0x000000ffff0d7224 */ /* 0x020fe200078e0a05 */
[----:B------:R-:W-:Y:S01]  /*1360*/  IABS R71, R118 ;  /* 0x0000007600477213 */ /* 0x000fe20000000000 */
[----:B------:R-:W-:Y:S01]  /*1370*/  IMAD.HI.U32 R6, R7, R11, R6 ;  /* 0x0000000b07067227 */ /* 0x000fe200078e0006 */
[----:B------:R-:W-:Y:S01]  /*1380*/  IABS R11, R169 ;  /* 0x000000a9000b7213 */ /* 0x000fe20000000000 */
[----:B------:R-:W-:Y:S01]  /*1390*/  CS2R R152, SRZ ;  /* 0x0000000000987805 */ /* 0x000fe2000001ff00 */
[----:B------:R-:W-:Y:S01]  /*13a0*/  IABS R79, R110 ;  /* 0x0000006e004f7213 */ /* 0x000fe20000000000 */
[----:B------:R-:W-:Y:S01]  /*13b0*/  IMAD R9, R13, R2, RZ ;  /* 0x000000020d097224 */ /* 0x000fe200078e02ff */
[----:B------:R-:W-:Y:S01]  /*13c0*/  IABS R13, R168 ;  /* 0x000000a8000d7213 */ /* 0x000fe20000000000 */
[C---:B------:R-:W-:Y:S01]  /*13d0*/  IMAD.HI.U32 R8, R6.reuse, R12, RZ ;  /* 0x0000000c06087227 */ /* 0x040fe200078e00ff */
[----:B------:R-:W-:Y:S01]  /*13e0*/  IABS R83, R102 ;  /* 0x0000006600537213 */ /* 0x000fe20000000000 */
[----:B------:R-:W-:Y:S01]  /*13f0*/  CS2R R154, SRZ ;  /* 0x00000000009a7805 */ /* 0x000fe2000001ff00 */
[----:B------:R-:W-:Y:S01]  /*1400*/  IABS R77, R112 ;  /* 0x00000070004d7213 */ /* 0x000fe20000000000 */
[----:B------:R-:W-:Y:S01]  /*1410*/  IMAD.HI.U32 R4, R5, R9, R4 ;  /* 0x0000000905047227 */ /* 0x000fe200078e0004 */
[----:B------:R-:W-:Y:S01]  /*1420*/  IABS R81, R108 ;  /* 0x0000006c00517213 */ /* 0x000fe20000000000 */
[----:B------:R-:W-:Y:S01]  /*1430*/  CS2R R136, SRZ ;  /* 0x0000000000887805 */ /* 0x000fe2000001ff00 */
[----:B------:R-:W-:Y:S01]  /*1440*/  IABS R89, R96 ;  /* 0x0000006000597213 */ /* 0x000fe20000000000 */
[----:B------:R-:W-:Y:S01]  /*1450*/  IMAD.HI.U32 R9, R6, R14, RZ ;  /* 0x0000000e06097227 */ /* 0x000fe200078e00ff */
[----:B------:R-:W-:Y:S01]  /*1460*/  IABS R93, R92 ;  /* 0x0000005c005d7213 */ /* 0x000fe20000000000 */
[----:B------:R-:W-:Y:S01]  /*1470*/  CS2R R138, SRZ ;  /* 0x00000000008a7805 */ /* 0x000fe2000001ff00 */
[----:B------:R-:W-:Y:S01]  /*1480*/  IABS R87, R98 ;  /* 0x0000006200577213 */ /* 0x000fe20000000000 */
[----:B------:R-:W-:Y:S01]  /*1490*/  IMAD.HI.U32 R6, R4, R13, RZ ;  /* 0x0000000d04067227 */ /* 0x000fe200078e00ff */
[----:B------:R-:W-:-:S02]  /*14a0*/  IABS R91, R94 ;  /* 0x0000005e005b7213 */ /* 0x000fc40000000000 */
[----:B------:R-:W-:Y:S01]  /*14b0*/  IABS R99, R82 ;  /* 0x0000005200637213 */ /* 0x000fe20000000000 */
[----:B------:R-:W-:Y:S01]  /*14c0*/  IMAD.HI.U32 R7, R4, R15, RZ ;  /* 0x0000000f04077227 */ /* 0x000fe200078e00ff */
[----:B------:R-:W-:Y:S02]  /*14d0*/  IABS R103, R78 ;  /* 0x0000004e00677213 */ /* 0x000fe40000000000 */
[----:B------:R-:W-:Y:S01]  /*14e0*/  IABS R97, R84 ;  /* 0x0000005400617213 */ /* 0x000fe20000000000 */
[----:B------:R-:W-:Y:S01]  /*14f0*/  IMAD.MOV R16, RZ, RZ, -R9 ;  /* 0x000000ffff107224 */ /* 0x000fe200078e0a09 */
[----:B------:R-:W-:Y:S01]  /*1500*/  IABS R101, R80 ;  /* 0x0000005000657213 */ /* 0x000fe20000000000 */
[----:B------:R-:W-:Y:S01]  /*1510*/  IMAD.MOV R9, RZ, RZ, -R6 ;  /* 0x000000ffff097224 */ /* 0x000fe200078e0a06 */
[----:B------:R-:W-:Y:S01]  /*1520*/  IABS R109, R68 ;  /* 0x00000044006d7213 */ /* 0x000fe20000000000 */
[----:B------:R-:W-:Y:S01]  /*1530*/  IMAD.MOV R10, RZ, RZ, -R7 ;  /* 0x000000ffff0a7224 */ /* 0x000fe200078e0a07 */
[----:B------:R-:W-:Y:S01]  /*1540*/  IABS R113, R64 ;  /* 0x0000004000717213 */ /* 0x000fe20000000000 */
[----:B------:R-:W-:Y:S01]  /*1550*/  IMAD R7, R2, R9, R13 ;  /* 0x0000000902077224 */ /* 0x000fe200078e020d */
[----:B------:R-:W-:Y:S01]  /*1560*/  IABS R107, R70 ;  /* 0x00000046006b7213 */ /* 0x000fe20000000000 */
[----:B------:R-:W-:Y:S01]  /*1570*/  IMAD.HI.U32 R5, R4, R11, RZ ;  /* 0x0000000b04057227 */ /* 0x000fe200078e00ff */
[----:B------:R-:W-:-:S02]  /*1580*/  IABS R119, R54 ;  /* 0x0000003600777213 */ /* 0x000fc40000000000 */
[----:B------:R-:W-:Y:S01]  /*1590*/  IABS R111, R66 ;  /* 0x00000042006f7213 */ /* 0x000fe20000000000 */
[C---:B------:R-:W-:Y:S01]  /*15a0*/  IMAD R9, R2.reuse, R10, R15 ;  /* 0x0000000a02097224 */ /* 0x040fe200078e020f */
[----:B------:R-:W-:Y:S01]  /*15b0*/  IABS R15, R165 ;  /* 0x000000a5000f7213 */ /* 0x000fe20000000000 */
[----:B------:R-:W-:Y:S01]  /*15c0*/  IMAD.MOV R8, RZ, RZ, -R8 ;  /* 0x000000ffff087224 */ /* 0x000fe200078e0a08 */
[----:B------:R-:W-:Y:S01]  /*15d0*/  IABS R129, R215 ;  /* 0x000000d700817213 */ /* 0x000fe20000000000 */
[----:B------:R-:W-:Y:S01]  /*15e0*/  IMAD.MOV R5, RZ, RZ, -R5 ;  /* 0x000000ffff057224 */ /* 0x000fe200078e0a05 */
[C---:B------:R-:W-:Y:S01]  /*15f0*/  ISETP.GT.U32.AND P0, PT, R2.reuse, R9, PT ;  /* 0x000000090200720c */ /* 0x040fe20003f04070 */
[----:B------:R-:W-:Y:S01]  /*1600*/  IMAD R8, R3, R8, R12 ;  /* 0x0000000803087224 */ /* 0x000fe200078e020c */
[----:B------:R-:W-:Y:S01]  /*1610*/  ISETP.GT.U32.AND P6, PT, R2, R7, PT ;  /* 0x000000070200720c */ /* 0x000fe20003fc4070 */
[----:B------:R-:W-:Y:S01]  /*1620*/  IMAD.HI.U32 R10, R4, R15, RZ ;  /* 0x0000000f040a7227 */ /* 0x000fe200078e00ff */
[----:B------:R-:W-:-:S02]  /*1630*/  IABS R25, R158 ;  /* 0x0000009e00197213 */ /* 0x000fc40000000000 */
[C---:B------:R-:W-:Y:S01]  /*1640*/  ISETP.GT.U32.AND P3, PT, R3.reuse, R8, PT ;  /* 0x000000080300720c */ /* 0x040fe20003f64070 */
[C---:B------:R-:W-:Y:S01]  /*1650*/  IMAD R6, R3.reuse, R16, R14 ;  /* 0x0000001003067224 */ /* 0x040fe200078e020e */
[----:B------:R-:W-:Y:S01]  /*1660*/  IABS R35, R149 ;  /* 0x0000009500237213 */ /* 0x000fe20000000000 */
[----:B------:R-:W-:Y:S01]  /*1670*/  IMAD.HI.U32 R12, R4, R19, RZ ;  /* 0x00000013040c7227 */ /* 0x000fe200078e00ff */
[----:B------:R-:W-:Y:S02]  /*1680*/  IABS R45, R144 ;  /* 0x00000090002d7213 */ /* 0x000fe40000000000 */
[----:B------:R-:W-:Y:S01]  /*1690*/  ISETP.GT.U32.AND P4, PT, R3, R6, PT ;  /* 0x000000060300720c */ /* 0x000fe20003f84070 */
[----:B------:R-:W-:Y:S01]  /*16a0*/  IMAD R5, R2, R5, R11 ;  /* 0x0000000502057224 */ /* 0x000fe200078e020b */
[----:B------:R-:W-:Y:S01]  /*16b0*/  IABS R55, R135 ;  /* 0x0000008700377213 */ /* 0x000fe20000000000 */
[----:B------:R-:W-:Y:S01]  /*16c0*/  IMAD.HI.U32 R14, R4, R23, RZ ;  /* 0x00000017040e7227 */ /* 0x000fe200078e00ff */
[----:B------:R-:W-:-:S02]  /*16d0*/  IABS R65, R128 ;  /* 0x0000008000417213 */ /* 0x000fc40000000000 */
[----:B------:R-:W-:Y:S01]  /*16e0*/  ISETP.GT.U32.AND P5, PT, R2, R5, PT ;  /* 0x000000050200720c */ /* 0x000fe20003fa4070 */
[C---:B------:R-:W-:Y:S01]  /*16f0*/  IMAD.HI.U32 R11, R4.reuse, R17, RZ ;  /* 0x00000011040b7227 */ /* 0x040fe200078e00ff */
[----:B------:R-:W-:Y:S02]  /*1700*/  IABS R75, R114 ;  /* 0x00000072004b7213 */ /* 0x000fe40000000000 */
[----:B------:R-:W-:Y:S01]  /*1710*/  IABS R85, R100 ;  /* 0x0000006400557213 */ /* 0x000fe20000000000 */
[----:B------:R-:W-:Y:S01]  /*1720*/  IMAD.MOV R10, RZ, RZ, -R10 ;  /* 0x000000ffff0a7224 */ /* 0x000fe200078e0a0a */
[----:B------:R-:W-:Y:S01]  /*1730*/  IABS R95, R86 ;  /* 0x00000056005f7213 */ /* 0x000fe20000000000 */
[----:B------:R-:W-:Y:S01]  /*1740*/  IMAD.MOV R12, RZ, RZ, -R12 ;  /* 0x000000ffff0c7224 */ /* 0x000fe200078e0a0c */
[----:B------:R-:W-:Y:S01]  /*1750*/  IABS R105, R76 ;  /* 0x0000004c00697213 */ /* 0x000fe20000000000 */
[----:B------:R-:W-:Y:S01]  /*1760*/  IMAD.HI.U32 R13, R4, R21, RZ ;  /* 0x00000015040d7227 */ /* 0x000fe200078e00ff */
[----:B------:R-:W-:-:S02]  /*1770*/  IABS R117, R60 ;  /* 0x0000003c00757213 */ /* 0x000fc40000000000 */
[----:B------:R-:W-:Y:S01]  /*1780*/  IABS R115, R62 ;  /* 0x0000003e00737213 */ /* 0x000fe20000000000 */
[----:B------:R-:W-:Y:S01]  /*1790*/  IMAD.MOV R14, RZ, RZ, -R14 ;  /* 0x000000ffff0e7224 */ /* 0x000fe200078e0a0e */
[----:B------:R-:W-:Y:S01]  /*17a0*/  IABS R121, R52 ;  /* 0x0000003400797213 */ /* 0x000fe20000000000 */
[----:B------:R-:W-:Y:S01]  /*17b0*/  IMAD.MOV R16, RZ, RZ, -R11 ;  /* 0x000000ffff107224 */ /* 0x000fe200078e0a0b */
[----:B------:R-:W-:Y:S01]  /*17c0*/  IABS R125, R48 ;  /* 0x00000030007d7213 */ /* 0x000fe20000000000 */
[C---:B------:R-:W-:Y:S01]  /*17d0*/  IMAD R11, R2.reuse, R10, R15 ;  /* 0x0000000a020b7224 */ /* 0x040fe200078e020f */
[----:B------:R-:W-:Y:S01]  /*17e0*/  IABS R123, R50 ;  /* 0x00000032007b7213 */ /* 0x000fe20000000000 */
[C---:B------:R-:W-:Y:S01]  /*17f0*/  IMAD R15, R2.reuse, R12, R19 ;  /* 0x0000000c020f7224 */ /* 0x040fe200078e0213 */
[----:B------:R-:W-:Y:S01]  /*1800*/  IABS R127, R46 ;  /* 0x0000002e007f7213 */ /* 0x000fe20000000000 */
[----:B------:R-:W-:Y:S01]  /*1810*/  IMAD.MOV R18, RZ, RZ, -R13 ;  /* 0x000000ffff127224 */ /* 0x000fe200078e0a0d */
[C---:B------:R-:W-:Y:S01]  /*1820*/  ISETP.GT.U32.AND P1, PT, R2.reuse, R11, PT ;  /* 0x0000000b0200720c */ /* 0x040fe20003f24070 */
[C---:B------:R-:W-:Y:S01]  /*1830*/  IMAD R19, R2.reuse, R14, R23 ;  /* 0x0000000e02137224 */ /* 0x040fe200078e0217 */
[----:B------:R-:W-:Y:S01]  /*1840*/  IABS R23, R159 ;  /* 0x0000009f00177213 */ /* 0x000fe20000000000 */
[C---:B------:R-:W-:Y:S01]  /*1850*/  IMAD R13, R2.reuse, R16, R17 ;  /* 0x00000010020d7224 */ /* 0x040fe200078e0211 */
[----:B------:R-:W-:Y:S01]  /*1860*/  IABS R131, R44 ;  /* 0x0000002c00837213 */ /* 0x000fe20000000000 */
[----:B------:R-:W-:Y:S01]  /*1870*/  IMAD R17, R2, R18, R21 ;  /* 0x0000001202117224 */ /* 0x000fe200078e0215 */
[----:B------:R-:W-:Y:S01]  /*1880*/  IABS R21, R160 ;  /* 0x000000a000157213 */ /* 0x000fe20000000000 */
[----:B------:R-:W-:Y:S01]  /*1890*/  IMAD.HI.U32 R12, R4, R23, RZ ;  /* 0x00000017040c7227 */ /* 0x000fe200078e00ff */
[----:B------:R-:W-:-:S02]  /*18a0*/  LOP3.LUT R30, RZ, c[0x0][0x17c], RZ, 0x33, !PT ;  /* 0x00005f00ff1e7a12 */ /* 0x000fc400078e33ff */
[----:B------:R-:W-:Y:S01]  /*18b0*/  SHF.R.S32.HI R252, RZ, 0x5, R252 ;  /* 0x00000005fffc7819 */ /* 0x000fe200000114fc */
[----:B------:R-:W-:-:S04]  /*18c0*/  IMAD.HI.U32 R10, R4, R21, RZ ;  /* 0x00000015040a7227 */ /* 0x000fc800078e00ff */
[----:B------:R-:W-:Y:S02]  /*18d0*/  IMAD.MOV R12, RZ, RZ, -R12 ;  /* 0x000000ffff0c7224 */ /* 0x000fe400078e0a0c */
[----:B------:R-:W-:-:S04]  /*18e0*/  IMAD.HI.U32 R18, R4, R29, RZ ;  /* 0x0000001d04127227 */ /* 0x000fc800078e00ff */
[----:B------:R-:W-:Y:S02]  /*18f0*/  IMAD.MOV R10, RZ, RZ, -R10 ;  /* 0x000000ffff0a7224 */ /* 0x000fe400078e0a0a */
[----:B------:R-:W-:Y:S02]  /*1900*/  IMAD R23, R2, R12, R23 ;  /* 0x0000000c02177224 */ /* 0x000fe400078e0217 */
[----:B------:R-:W-:-:S04]  /*1910*/  IMAD.HI.U32 R12, R4, R33, RZ ;  /* 0x00000021040c7227 */ /* 0x000fc800078e00ff */
[----:B------:R-:W-:Y:S02]  /*1920*/  IMAD.MOV R18, RZ, RZ, -R18 ;  /* 0x000000ffff127224 */ /* 0x000fe400078e0a12 */
[----:B------:R-:W-:Y:S02]  /*1930*/  IMAD R21, R2, R10, R21 ;  /* 0x0000000a02157224 */ /* 0x000fe400078e0215 */
[----:B------:R-:W-:-:S04]  /*1940*/  IMAD.HI.U32 R16, R4, R27, RZ ;  /* 0x0000001b04107227 */ /* 0x000fc800078e00ff */
[----:B------:R-:W-:-:S04]  /*1950*/  IMAD.HI.U32 R10, R4, R31, RZ ;  /* 0x0000001f040a7227 */ /* 0x000fc800078e00ff */
[----:B------:R-:W-:Y:S02]  /*1960*/  IMAD.MOV R12, RZ, RZ, -R12 ;  /* 0x000000ffff0c7224 */ /* 0x000fe400078e0a0c */
[----:B------:R-:W-:Y:S02]  /*1970*/  IMAD R29, R2, R18, R29 ;  /* 0x00000012021d7224 */ /* 0x000fe400078e021d */
[----:B------:R-:W-:Y:S02]  /*1980*/  IMAD.MOV R16, RZ, RZ, -R16 ;  /* 0x000000ffff107224 */ /* 0x000fe400078e0a10 */
[----:B------:R-:W-:-:S04]  /*1990*/  IMAD.HI.U32 R18, R4, R39, RZ ;  /* 0x0000002704127227 */ /* 0x000fc800078e00ff */
[----:B------:R-:W-:Y:S02]  /*19a0*/  IMAD.MOV R10, RZ, RZ, -R10 ;  /* 0x000000ffff0a7224 */ /* 0x000fe400078e0a0a */
[----:B------:R-:W-:Y:S02]  /*19b0*/  IMAD R33, R2, R12, R33 ;  /* 0x0000000c02217224 */ /* 0x000fe400078e0221 */
[----:B------:R-:W-:-:S04]  /*19c0*/  IMAD.HI.U32 R12, R4, R43, RZ ;  /* 0x0000002b040c7227 */ /* 0x000fc800078e00ff */
[C---:B------:R-:W-:Y:S02]  /*19d0*/  IMAD R27, R2.reuse, R16, R27 ;  /* 0x00000010021b7224 */ /* 0x040fe400078e021b */
        /* <DEDUP_REMOVED lines=77> */
[C---:B------:R-:W-:Y:S02]  /*1eb0*/  IMAD R99, R2.reuse, R18, R99 ;  /* 0x0000001202637224 */ /* 0x040fe400078e0263 */
[----:B------:R-:W-:Y:S02]  /*1ec0*/  IMAD.MOV R16, RZ, RZ, -R16 ;  /* 0x000000ffff107224 */ /* 0x000fe400078e0a10 */
[----:B------:R-:W-:Y:S02]  /*1ed0*/  IMAD.MOV R18, RZ, RZ, -R10 ;  /* 0x000000ffff127224 */ /* 0x000fe400078e0a0a */
[----:B------:R-:W-:Y:S02]  /*1ee0*/  IMAD R103, R2, R12, R103 ;  /* 0x0000000c02677224 */ /* 0x000fe400078e0267 */
[----:B------:R-:W-:-:S04]  /*1ef0*/  IMAD.HI.U32 R10, R4, R109, RZ ;  /* 0x0000006d040a7227 */ /* 0x000fc800078e00ff */
[----:B------:R-:W-:-:S04]  /*1f00*/  IMAD.HI.U32 R12, R4, R113, RZ ;  /* 0x00000071040c7227 */ /* 0x000fc800078e00ff */
[C---:B------:R-:W-:Y:S02]  /*1f10*/  IMAD R97, R2.reuse, R16, R97 ;  /* 0x0000001002617224 */ /* 0x040fe400078e0261 */
[----:B------:R-:W-:Y:S02]  /*1f20*/  IMAD R101, R2, R18, R101 ;  /* 0x0000001202657224 */ /* 0x000fe400078e0265 */
[----:B------:R-:W-:-:S04]  /*1f30*/  IMAD.HI.U32 R16, R4, R107, RZ ;  /* 0x0000006b04107227 */ /* 0x000fc800078e00ff */
[----:B------:R-:W-:Y:S02]  /*1f40*/  IMAD.MOV R10, RZ, RZ, -R10 ;  /* 0x000000ffff0a7224 */ /* 0x000fe400078e0a0a */
[----:B------:R-:W-:Y:S02]  /*1f50*/  IMAD.MOV R18, RZ, RZ, -R12 ;  /* 0x000000ffff127224 */ /* 0x000fe400078e0a0c */
[----:B------:R-:W-:-:S04]  /*1f60*/  IMAD.HI.U32 R12, R4, R119, RZ ;  /* 0x00000077040c7227 */ /* 0x000fc800078e00ff */
[----:B------:R-:W-:Y:S02]  /*1f70*/  IMAD.MOV R16, RZ, RZ, -R16 ;  /* 0x000000ffff107224 */ /* 0x000fe400078e0a10 */
[----:B------:R-:W-:Y:S02]  /*1f80*/  IMAD R109, R2, R10, R109 ;  /* 0x0000000a026d7224 */ /* 0x000fe400078e026d */
[----:B------:R-:W-:-:S04]  /*1f90*/  IMAD.HI.U32 R10, R4, R111, RZ ;  /* 0x0000006f040a7227 */ /* 0x000fc800078e00ff */
[----:B------:R-:W-:Y:S02]  /*1fa0*/  IMAD.MOV R12, RZ, RZ, -R12 ;  /* 0x000000ffff0c7224 */ /* 0x000fe400078e0a0c */
[C---:B------:R-:W-:Y:S02]  /*1fb0*/  IMAD R107, R2.reuse, R16, R107 ;  /* 0x00000010026b7224 */ /* 0x040fe400078e026b */
[----:B------:R-:W-:Y:S02]  /*1fc0*/  IMAD.MOV R16, RZ, RZ, -R10 ;  /* 0x000000ffff107224 */ /* 0x000fe400078e0a0a */
[----:B------:R-:W-:Y:S02]  /*1fd0*/  IMAD R119, R2, R12, R119 ;  /* 0x0000000c02777224 */ /* 0x000fe400078e0277 */
[----:B------:R-:W-:-:S04]  /*1fe0*/  IMAD.HI.U32 R12, R4, R129, RZ ;  /* 0x00000081040c7227 */ /* 0x000fc800078e00ff */
[----:B------:R-:W-:Y:S02]  /*1ff0*/  IMAD R111, R2, R16, R111 ;  /* 0x00000010026f7224 */ /* 0x000fe400078e026f */
[----:B------:R-:W-:Y:S02]  /*2000*/  IMAD.MOV R16, RZ, RZ, -R12 ;  /* 0x000000ffff107224 */ /* 0x000fe400078e0a0c */
[----:B------:R-:W-:Y:S02]  /*2010*/  @!P3 IMAD.IADD R8, R8, 0x1, -R3 ;  /* 0x000000010808b824 */ /* 0x000fe400078e0a03 */
[----:B------:R-:W-:Y:S02]  /*2020*/  IMAD R129, R2, R16, R129 ;  /* 0x0000001002817224 */ /* 0x000fe400078e0281 */
[----:B------:R-:W-:Y:S01]  /*2030*/  @!P4 IMAD.IADD R6, R6, 0x1, -R3 ;  /* 0x000000010606c824 */ /* 0x000fe200078e0a03 */
[----:B------:R-:W-:Y:S01]  /*2040*/  ISETP.GT.U32.AND P3, PT, R3, R8, PT ;  /* 0x000000080300720c */ /* 0x000fe20003f64070 */
[--C-:B------:R-:W-:Y:S01]  /*2050*/  @!P5 IMAD.IADD R5, R5, 0x1, -R2.reuse ;  /* 0x000000010505d824 */ /* 0x100fe200078e0a02 */
[C---:B------:R-:W-:Y:S01]  /*2060*/  ISETP.GT.U32.AND P2, PT, R2.reuse, R129, PT ;  /* 0x000000810200720c */ /* 0x040fe20003f44070 */
[--C-:B------:R-:W-:Y:S01]  /*2070*/  @!P0 IMAD.IADD R9, R9, 0x1, -R2.reuse ;  /* 0x0000000109098824 */ /* 0x100fe200078e0a02 */
[----:B------:R-:W-:Y:S01]  /*2080*/  ISETP.GT.U32.AND P4, PT, R3, R6, PT ;  /* 0x000000060300720c */ /* 0x000fe20003f84070 */
[--C-:B------:R-:W-:Y:S01]  /*2090*/  @!P6 IMAD.IADD R7, R7, 0x1, -R2.reuse ;  /* 0x000000010707e824 */ /* 0x100fe200078e0a02 */
[----:B------:R-:W-:Y:S01]  /*20a0*/  ISETP.GT.U32.AND P0, PT, R2, R5, PT ;  /* 0x000000050200720c */ /* 0x000fe20003f04070 */
[----:B------:R-:W-:-:S02]  /*20b0*/  @!P1 IMAD.IADD R11, R11, 0x1, -R2 ;  /* 0x000000010b0b9824 */ /* 0x000fc400078e0a02 */
[----:B------:R-:W-:Y:S01]  /*20c0*/  IMAD.HI.U32 R14, R4, R25, RZ ;  /* 0x00000019040e7227 */ /* 0x000fe200078e00ff */
[C---:B------:R-:W-:Y:S02]  /*20d0*/  ISETP.GT.U32.AND P1, PT, R2.reuse, R7, PT ;  /* 0x000000070200720c */ /* 0x040fe40003f24070 */
[----:B------:R-:W-:Y:S01]  /*20e0*/  ISETP.GT.U32.AND P6, PT, R2, R11, PT ;  /* 0x0000000b0200720c */ /* 0x000fe20003fc4070 */
[--C-:B------:R-:W-:Y:S01]  /*20f0*/  @!P3 IMAD.IADD R8, R8, 0x1, -R3.reuse ;  /* 0x000000010808b824 */ /* 0x100fe200078e0a03 */
[C---:B------:R-:W-:Y:S01]  /*2100*/  ISETP.GT.U32.AND P3, PT, R2.reuse, R13, PT ;  /* 0x0000000d0200720c */ /* 0x040fe20003f64070 */
[--C-:B------:R-:W-:Y:S01]  /*2110*/  @!P2 IMAD.IADD R129, R129, 0x1, -R2.reuse ;  /* 0x000000018181a824 */ /* 0x100fe200078e0a02 */
[----:B------:R-:W-:Y:S01]  /*2120*/  ISETP.GT.U32.AND P2, PT, R2, R9, PT ;  /* 0x000000090200720c */ /* 0x000fe20003f44070 */
[----:B------:R-:W-:Y:S01]  /*2130*/  @!P4 IMAD.IADD R6, R6, 0x1, -R3 ;  /* 0x000000010606c824 */ /* 0x000fe200078e0a03 */
[C---:B------:R-:W-:Y:S01]  /*2140*/  ISETP.GT.U32.AND P4, PT, R2.reuse, R15, PT ;  /* 0x0000000f0200720c */ /* 0x040fe20003f84070 */
[----:B------:R-:W-:Y:S01]  /*2150*/  @!P0 IMAD.IADD R5, R5, 0x1, -R2 ;  /* 0x0000000105058824 */ /* 0x000fe200078e0a02 */
[C---:B------:R-:W-:Y:S01]  /*2160*/  ISETP.GT.U32.AND P5, PT, R2.reuse, R129, PT ;  /* 0x000000810200720c */ /* 0x040fe20003fa4070 */
[----:B------:R-:W-:Y:S01]  /*2170*/  IMAD.MOV R14, RZ, RZ, -R14 ;  /* 0x000000ffff0e7224 */ /* 0x000fe200078e0a0e */
[C---:B------:R-:W-:Y:S01]  /*2180*/  ISETP.GT.U32.AND P0, PT, R2.reuse, R19, PT ;  /* 0x000000130200720c */ /* 0x040fe20003f04070 */
[--C-:B------:R-:W-:Y:S01]  /*2190*/  @!P1 IMAD.IADD R7, R7, 0x1, -R2.reuse ;  /* 0x0000000107079824 */ /* 0x100fe200078e0a02 */
[C---:B------:R-:W-:Y:S01]  /*21a0*/  ISETP.GT.U32.AND P1, PT, R2.reuse, R21, PT ;  /* 0x000000150200720c */ /* 0x040fe20003f24070 */
[----:B------:R-:W-:Y:S01]  /*21b0*/  IMAD R25, R2, R14, R25 ;  /* 0x0000000e02197224 */ /* 0x000fe200078e0219 */
[----:B------:R-:W-:Y:S01]  /*21c0*/  LOP3.LUT R3, R38, 0x7, RZ, 0xc0, !PT ;  /* 0x0000000726037812 */ /* 0x000fe200078ec0ff */
[--C-:B------:R-:W-:Y:S01]  /*21d0*/  @!P3 IMAD.IADD R13, R13, 0x1, -R2.reuse ;  /* 0x000000010d0db824 */ /* 0x100fe200078e0a02 */
[C---:B------:R-:W-:Y:S01]  /*21e0*/  ISETP.GT.U32.AND P3, PT, R2.reuse, R27, PT ;  /* 0x0000001b0200720c */ /* 0x040fe20003f64070 */
[--C-:B------:R-:W-:Y:S01]  /*21f0*/  @!P2 IMAD.IADD R9, R9, 0x1, -R2.reuse ;  /* 0x000000010909a824 */ /* 0x100fe200078e0a02 */
[C---:B------:R-:W-:Y:S01]  /*2200*/  ISETP.GT.U32.AND P2, PT, R2.reuse, R23, PT ;  /* 0x000000170200720c */ /* 0x040fe20003f44070 */
[--C-:B------:R-:W-:Y:S01]  /*2210*/  @!P4 IMAD.IADD R15, R15, 0x1, -R2.reuse ;  /* 0x000000010f0fc824 */ /* 0x100fe200078e0a02 */
[C---:B------:R-:W-:Y:S01]  /*2220*/  ISETP.GT.U32.AND P4, PT, R2.reuse, R29, PT ;  /* 0x0000001d0200720c */ /* 0x040fe20003f84070 */
[----:B------:R-:W-:Y:S01]  /*2230*/  @!P5 IMAD.IADD R129, R129, 0x1, -R2 ;  /* 0x000000018181d824 */ /* 0x000fe200078e0a02 */
[----:B------:R-:W-:Y:S01]  /*2240*/  ISETP.GT.U32.AND P5, PT, R2, R17, PT ;  /* 0x000000110200720c */ /* 0x000fe20003fa4070 */
[----:B------:R-:W-:-:S04]  /*2250*/  IMAD.HI.U32 R14, R4, R35, RZ ;  /* 0x00000023040e7227 */ /* 0x000fc800078e00ff */
[----:B------:R-:W-:Y:S01]  /*2260*/  @!P0 IMAD.IADD R19, R19, 0x1, -R2 ;  /* 0x0000000113138824 */ /* 0x000fe200078e0a02 */
[C---:B------:R-:W-:Y:S01]  /*2270*/  ISETP.GT.U32.AND P0, PT, R2.reuse, R33, PT ;  /* 0x000000210200720c */ /* 0x040fe20003f04070 */
[----:B------:R-:W-:Y:S02]  /*2280*/  IMAD.MOV R14, RZ, RZ, -R14 ;  /* 0x000000ffff0e7224 */ /* 0x000fe400078e0a0e */
[--C-:B------:R-:W-:Y:S01]  /*2290*/  @!P6 IMAD.IADD R11, R11, 0x1, -R2.reuse ;  /* 0x000000010b0be824 */ /* 0x100fe200078e0a02 */
[C---:B------:R-:W-:Y:S01]  /*22a0*/  ISETP.GT.U32.AND P6, PT, R2.reuse, R25, PT ;  /* 0x000000190200720c */ /* 0x040fe20003fc4070 */
[C---:B------:R-:W-:Y:S02]  /*22b0*/  IMAD R35, R2.reuse, R14, R35 ;  /* 0x0000000e02237224 */ /* 0x040fe400078e0223 */
[--C-:B------:R-:W-:Y:S01]  /*22c0*/  @!P5 IMAD.IADD R17, R17, 0x1, -R2.reuse ;  /* 0x000000011111d824 */ /* 0x100fe200078e0a02 */
[C---:B------:R-:W-:Y:S01]  /*22d0*/  ISETP.GT.U32.AND P5, PT, R2.reuse, R31, PT ;  /* 0x0000001f0200720c */ /* 0x040fe20003fa4070 */
        /* <DEDUP_REMOVED lines=30> */
[--C-:B------:R-:W-:Y:S01]  /*24c0*/  @!P2 IMAD.IADD R25, R25, 0x1, -R2.reuse ;  /* 0x000000011919a824 */ /* 0x100fe200078e0a02 */
[C---:B------:R-:W-:Y:S01]  /*24d0*/  ISETP.GT.U32.AND P2, PT, R2.reuse, R39, PT ;  /* 0x000000270200720c */ /* 0x040fe20003f44070 */
[--C-:B------:R-:W-:Y:S01]  /*24e0*/  @!P3 IMAD.IADD R27, R27, 0x1, -R2.reuse ;  /* 0x000000011b1bb824 */ /* 0x100fe200078e0a02 */
[C---:B------:R-:W-:Y:S01]  /*24f0*/  ISETP.GT.U32.AND P3, PT, R2.reuse, R41, PT ;  /* 0x000000290200720c */ /* 0x040fe20003f64070 */
[----:B------:R-:W-:Y:S01]  /*2500*/  @!P4 IMAD.IADD R29, R29, 0x1, -R2 ;  /* 0x000000011d1dc824 */ /* 0x000fe200078e0a02 */
[C---:B------:R-:W-:Y:S01]  /*2510*/  ISETP.GT.U32.AND P4, PT, R2.reuse, R43, PT ;  /* 0x0000002b0200720c */ /* 0x040fe20003f84070 */
[----:B------:R-:W-:-:S02]  /*2520*/  IMAD R45, R2, R14, R45 ;  /* 0x0000000e022d7224 */ /* 0x000fc400078e022d */
        /* <DEDUP_REMOVED lines=46> */
[----:B------:R-:W-:Y:S02]  /*2810*/  IMAD.MOV R14, RZ, RZ, -R14 ;  /* 0x000000ffff0e7224 */ /* 0x000fe400078e0a0e */
[----:B------:R-:W-:Y:S01]  /*2820*/  @!P0 IMAD.IADD R49, R49, 0x1, -R2 ;  /* 0x0000000131318824 */ /* 0x000fe200078e0a02 */
[C---:B------:R-:W-:Y:S01]  /*2830*/  ISETP.GT.U32.AND P0, PT, R2.reuse, R61, PT ;  /* 0x0000003d0200720c */ /* 0x040fe20003f04070 */
[----:B------:R-:W-:-:S02]  /*2840*/  IMAD R65, R2, R14, R65 ;  /* 0x0000000e02417224 */ /* 0x000fc400078e0241 */
[----:B------:R-:W-:-:S04]  /*2850*/  IMAD.HI.U32 R14, R4, R75, RZ ;  /* 0x0000004b040e7227 */ /* 0x000fc800078e00ff */
        /* <DEDUP_REMOVED lines=93> */
[----:B------:R-:W-:Y:S01]  /*2e30*/  ISETP.GT.U32.AND P0, PT, R2, R97, PT ;  /* 0x000000610200720c */ /* 0x000fe20003f04070 */
[----:B------:R-:W-:-:S04]  /*2e40*/  IMAD.HI.U32 R14, R4, R115, RZ ;  /* 0x00000073040e7227 */ /* 0x000fc800078e00ff */
[----:B------:R-:W-:Y:S02]  /*2e50*/  IMAD.MOV R10, RZ, RZ, -R10 ;  /* 0x000000ffff0a7224 */ /* 0x000fe400078e0a0a */
[----:B------:R-:W-:Y:S01]  /*2e60*/  @!P5 IMAD.IADD R101, R101, 0x1, -R2 ;  /* 0x000000016565d824 */ /* 0x000fe200078e0a02 */
[C---:B------:R-:W-:Y:S01]  /*2e70*/  ISETP.GT.U32.AND P5, PT, R2.reuse, R93, PT ;  /* 0x0000005d0200720c */ /* 0x040fe20003fa4070 */
[----:B------:R-:W-:Y:S02]  /*2e80*/  IMAD.MOV R14, RZ, RZ, -R14 ;  /* 0x000000ffff0e7224 */ /* 0x000fe400078e0a0e */
[----:B------:R-:W-:Y:S02]  /*2e90*/  IMAD R117, R2, R10, R117 ;  /* 0x0000000a02757224 */ /* 0x000fe400078e0275 */
[----:B------:R-:W-:-:S04]  /*2ea0*/  IMAD.HI.U32 R10, R4, R121, RZ ;  /* 0x00000079040a7227 */ /* 0x000fc800078e00ff */
[--C-:B------:R-:W-:Y:S01]  /*2eb0*/  @!P1 IMAD.IADD R107, R107, 0x1, -R2.reuse ;  /* 0x000000016b6b9824 */ /* 0x100fe200078e0a02 */
[C---:B------:R-:W-:Y:S01]  /*2ec0*/  ISETP.GT.U32.AND P1, PT, R2.reuse, R99, PT ;  /* 0x000000630200720c */ /* 0x040fe20003f24070 */
[--C-:B------:R-:W-:Y:S01]  /*2ed0*/  @!P2 IMAD.IADD R109, R109, 0x1, -R2.reuse ;  /* 0x000000016d6da824 */ /* 0x100fe200078e0a02 */
[C---:B------:R-:W-:Y:S01]  /*2ee0*/  ISETP.GT.U32.AND P2, PT, R2.reuse, R101, PT ;  /* 0x000000650200720c */ /* 0x040fe20003f44070 */
[--C-:B------:R-:W-:Y:S01]  /*2ef0*/  @!P4 IMAD.IADD R91, R91, 0x1, -R2.reuse ;  /* 0x000000015b5bc824 */ /* 0x100fe200078e0a02 */
[C---:B------:R-:W-:Y:S01]  /*2f00*/  ISETP.GT.U32.AND P4, PT, R2.reuse, R105, PT ;  /* 0x000000690200720c */ /* 0x040fe20003f84070 */
[C---:B------:R-:W-:Y:S02]  /*2f10*/  IMAD R115, R2.reuse, R14, R115 ;  /* 0x0000000e02737224 */ /* 0x040fe400078e0273 */
[----:B------:R-:W-:Y:S01]  /*2f20*/  @!P6 IMAD.IADD R103, R103, 0x1, -R2 ;  /* 0x000000016767e824 */ /* 0x000fe200078e0a02 */
[----:B------:R-:W-:Y:S01]  /*2f30*/  ISETP.GT.U32.AND P6, PT, R2, R95, PT ;  /* 0x0000005f0200720c */ /* 0x000fe20003fc4070 */
[----:B------:R-:W-:-:S02]  /*2f40*/  IMAD.MOV R14, RZ, RZ, -R10 ;  /* 0x000000ffff0e7224 */ /* 0x000fc400078e0a0a */
[----:B------:R-:W-:-:S04]  /*2f50*/  IMAD.HI.U32 R10, R4, R125, RZ ;  /* 0x0000007d040a7227 */ /* 0x000fc800078e00ff */
[--C-:B------:R-:W-:Y:S01]  /*2f60*/  @!P0 IMAD.IADD R97, R97, 0x1, -R2.reuse ;  /* 0x0000000161618824 */ /* 0x100fe200078e0a02 */
[C---:B------:R-:W-:Y:S01]  /*2f70*/  ISETP.GT.U32.AND P0, PT, R2.reuse, R109, PT ;  /* 0x0000006d0200720c */ /* 0x040fe20003f04070 */
[----:B------:R-:W-:Y:S01]  /*2f80*/  @!P3 IMAD.IADD R111, R111, 0x1, -R2 ;  /* 0x000000016f6fb824 */ /* 0x000fe200078e0a02 */
[----:B------:R-:W-:Y:S01]  /*2f90*/  ISETP.GT.U32.AND P3, PT, R2, R103, PT ;  /* 0x000000670200720c */ /* 0x000fe20003f64070 */
[----:B------:R-:W-:-:S04]  /*2fa0*/  IMAD.HI.U32 R12, R4, R123, RZ ;  /* 0x0000007b040c7227 */ /* 0x000fc800078e00ff */
[----:B------:R-:W-:Y:S02]  /*2fb0*/  IMAD.MOV R10, RZ, RZ, -R10 ;  /* 0x000000ffff0a7224 */ /* 0x000fe400078e0a0a */
[C---:B------:R-:W-:Y:S02]  /*2fc0*/  IMAD R113, R2.reuse, R18, R113 ;  /* 0x0000001202717224 */ /* 0x040fe400078e0271 */
[----:B------:R-:W-:Y:S02]  /*2fd0*/  IMAD.MOV R12, RZ, RZ, -R12 ;  /* 0x000000ffff0c7224 */ /* 0x000fe400078e0a0c */
[----:B------:R-:W-:Y:S02]  /*2fe0*/  IMAD R125, R2, R10, R125 ;  /* 0x0000000a027d7224 */ /* 0x000fe400078e027d */
[----:B------:R-:W-:Y:S02]  /*2ff0*/  IMAD.SHL.U32 R10, R38, 0x8, RZ ;  /* 0x00000008260a7824 */ /* 0x000fe400078e00ff */
[----:B------:R-:W-:Y:S01]  /*3000*/  @!P5 IMAD.IADD R93, R93, 0x1, -R2 ;  /* 0x000000015d5dd824 */ /* 0x000fe200078e0a02 */
[C---:B------:R-:W-:Y:S01]  /*3010*/  ISETP.GT.U32.AND P5, PT, R2.reuse, R107, PT ;  /* 0x0000006b0200720c */ /* 0x040fe20003fa4070 */
[----:B------:R-:W-:Y:S01]  /*3020*/  IMAD R121, R2, R14, R121 ;  /* 0x0000000e02797224 */ /* 0x000fe200078e0279 */
[----:B------:R-:W-:Y:S01]  /*3030*/  LOP3.LUT R10, R10, 0x30, RZ, 0xc0, !PT ;  /* 0x000000300a0a7812 */ /* 0x000fe200078ec0ff */
[----:B------:R-:W-:-:S02]  /*3040*/  IMAD R123, R2, R12, R123 ;  /* 0x0000000c027b7224 */ /* 0x000fc400078e027b */
[--C-:B------:R-:W-:Y:S01]  /*3050*/  @!P1 IMAD.IADD R99, R99, 0x1, -R2.reuse ;  /* 0x0000000163639824 */ /* 0x100fe200078e0a02 */
[C---:B------:R-:W-:Y:S01]  /*3060*/  ISETP.GT.U32.AND P1, PT, R2.reuse, R113, PT ;  /* 0x000000710200720c */ /* 0x040fe20003f24070 */
[--C-:B------:R-:W-:Y:S01]  /*3070*/  @!P2 IMAD.IADD R101, R101, 0x1, -R2.reuse ;  /* 0x000000016565a824 */ /* 0x100fe200078e0a02 */
[C---:B------:R-:W-:Y:S01]  /*3080*/  ISETP.GT.U32.AND P2, PT, R2.reuse, R115, PT ;  /* 0x000000730200720c */ /* 0x040fe20003f44070 */
[----:B------:R-:W-:Y:S01]  /*3090*/  @!P4 IMAD.IADD R105, R105, 0x1, -R2 ;  /* 0x000000016969c824 */ /* 0x000fe200078e0a02 */
[----:B------:R-:W-:Y:S01]  /*30a0*/  ISETP.GT.U32.AND P4, PT, R2, R119, PT ;  /* 0x000000770200720c */ /* 0x000fe20003f84070 */
[----:B------:R-:W-:-:S04]  /*30b0*/  IMAD.HI.U32 R14, R4, R127, RZ ;  /* 0x0000007f040e7227 */ /* 0x000fc800078e00ff */
[----:B------:R-:W-:-:S04]  /*30c0*/  IMAD.HI.U32 R4, R4, R131, RZ ;  /* 0x0000008304047227 */ /* 0x000fc800078e00ff */
[--C-:B------:R-:W-:Y:S01]  /*30d0*/  @!P0 IMAD.IADD R109, R109, 0x1, -R2.reuse ;  /* 0x000000016d6d8824 */ /* 0x100fe200078e0a02 */
[C---:B------:R-:W-:Y:S01]  /*30e0*/  ISETP.GT.U32.AND P0, PT, R2.reuse, R123, PT ;  /* 0x0000007b0200720c */ /* 0x040fe20003f04070 */
[----:B------:R-:W-:Y:S01]  /*30f0*/  @!P3 IMAD.IADD R103, R103, 0x1, -R2 ;  /* 0x000000016767b824 */ /* 0x000fe200078e0a02 */
[C---:B------:R-:W-:Y:S01]  /*3100*/  ISETP.GT.U32.AND P3, PT, R2.reuse, R117, PT ;  /* 0x000000750200720c */ /* 0x040fe20003f64070 */
[----:B------:R-:W-:Y:S02]  /*3110*/  IMAD.MOV R4, RZ, RZ, -R4 ;  /* 0x000000ffff047224 */ /* 0x000fe400078e0a04 */
[C---:B------:R-:W-:Y:S02]  /*3120*/  IMAD R12, R3.reuse, 0x40, R10 ;  /* 0x00000040030c7824 */ /* 0x040fe400078e020a */
[----:B------:R-:W-:Y:S02]  /*3130*/  IMAD R10, R3, 0x90, RZ ;  /* 0x00000090030a7824 */ /* 0x000fe400078e02ff */
[----:B------:R-:W-:Y:S01]  /*3140*/  IMAD R3, R2, R4, R131 ;  /* 0x0000000402037224 */ /* 0x000fe200078e0283 */
[----:B------:R-:W-:Y:S01]  /*3150*/  LOP3.LUT R131, RZ, c[0x0][0x178], RZ, 0x33, !PT ;  /* 0x00005e00ff837a12 */ /* 0x000fe200078e33ff */
[----:B------:R-:W-:Y:S01]  /*3160*/  IMAD.MOV R14, RZ, RZ, -R14 ;  /* 0x000000ffff0e7224 */ /* 0x000fe200078e0a0e */
[----:B------:R-:W-:Y:S01]  /*3170*/  LOP3.LUT R201, R10, 0x10, R167, 0x78, !PT ;  /* 0x000000100ac97812 */ /* 0x000fe200078e78a7 */
[--C-:B------:R-:W-:Y:S01]  /*3180*/  @!P5 IMAD.IADD R107, R107, 0x1, -R2.reuse ;  /* 0x000000016b6bd824 */ /* 0x100fe200078e0a02 */
[C---:B------:R-:W-:Y:S01]  /*3190*/  ISETP.GT.U32.AND P5, PT, R2.reuse, R121, PT ;  /* 0x000000790200720c */ /* 0x040fe20003fa4070 */
[--C-:B------:R-:W-:Y:S01]  /*31a0*/  @!P1 IMAD.IADD R113, R113, 0x1, -R2.reuse ;  /* 0x0000000171719824 */ /* 0x100fe200078e0a02 */
[C---:B------:R-:W-:Y:S01]  /*31b0*/  ISETP.GT.U32.AND P1, PT, R2.reuse, R125, PT ;  /* 0x0000007d0200720c */ /* 0x040fe20003f24070 */
[----:B------:R-:W-:Y:S01]  /*31c0*/  @!P2 IMAD.IADD R115, R115, 0x1, -R2 ;  /* 0x000000017373a824 */ /* 0x000fe200078e0a02 */
[----:B------:R-:W-:Y:S01]  /*31d0*/  LOP3.LUT R201, R201, 0x400, R228, 0xf8, !PT ;  /* 0x00000400c9c97812 */ /* 0x000fe200078ef8e4 */
[--C-:B------:R-:W-:Y:S01]  /*31e0*/  @!P4 IMAD.IADD R119, R119, 0x1, -R2.reuse ;  /* 0x000000017777c824 */ /* 0x100fe200078e0a02 */
[C---:B------:R-:W-:Y:S01]  /*31f0*/  ISETP.GT.U32.AND P4, PT, R2.reuse, R3, PT ;  /* 0x000000030200720c */ /* 0x040fe20003f84070 */
[C---:B------:R-:W-:Y:S01]  /*3200*/  IMAD R127, R2.reuse, R14, R127 ;  /* 0x0000000e027f7224 */ /* 0x040fe200078e027f */
[C---:B------:R-:W-:Y:S01]  /*3210*/  ISETP.GT.U32.AND P2, PT, R2.reuse, R115, PT ;  /* 0x000000730200720c */ /* 0x040fe20003f44070 */
[--C-:B------:R-:W-:Y:S01]  /*3220*/  @!P0 IMAD.IADD R123, R123, 0x1, -R2.reuse ;  /* 0x000000017b7b8824 */ /* 0x100fe200078e0a02 */
[C---:B------:R-:W-:Y:S01]  /*3230*/  ISETP.GT.U32.AND P0, PT, R2.reuse, R119, PT ;  /* 0x000000770200720c */ /* 0x040fe20003f04070 */
[--C-:B------:R-:W-:Y:S01]  /*3240*/  @!P3 IMAD.IADD R117, R117, 0x1, -R2.reuse ;  /* 0x000000017575b824 */ /* 0x100fe200078e0a02 */
[C---:B------:R-:W-:Y:S01]  /*3250*/  ISETP.GT.U32.AND P3, PT, R2.reuse, R127, PT ;  /* 0x0000007f0200720c */ /* 0x040fe20003f64070 */
[--C-:B------:R-:W-:Y:S01]  /*3260*/  @!P5 IMAD.IADD R121, R121, 0x1, -R2.reuse ;  /* 0x000000017979d824 */ /* 0x100fe200078e0a02 */
[----:B------:R1:W-:Y:S01]  /*3270*/  STL [R1+0x368], R201 ;  /* 0x000368c901007387 */ /* 0x0003e20000100800 */
        /* <DEDUP_REMOVED lines=9> */
[----:B------:R-:W-:Y:S01]  /*3310*/  ISETP.GT.U32.AND P0, PT, R2, R3, PT ;  /* 0x000000030200720c */ /* 0x000fe20003f04070 */
[--C-:B------:R-:W-:Y:S01]  /*3320*/  @!P3 IMAD.IADD R127, R127, 0x1, -R2.reuse ;  /* 0x000000017f7fb824 */ /* 0x100fe200078e0a02 */
[----:B------:R-:W-:Y:S01]  /*3330*/  ISETP.GE.AND P3, PT, R217, RZ, PT ;  /* 0x000000ffd900720c */ /* 0x000fe20003f66270 */
[----:B------:R-:W-:Y:S01]  /*3340*/  IMAD R226, R218, 0xb, RZ ;  /* 0x0000000bdae27824 */ /* 0x000fe200078e02ff */
[----:B------:R-:W-:Y:S01]  /*3350*/  LOP3.LUT R167, R12, 0x30, R167, 0x78, !PT ;  /* 0x000000300ca77812 */ /* 0x000fe200078e78a7 */
[--C-:B------:R-:W-:Y:S01]  /*3360*/  @!P5 IMAD.IADD R117, R117, 0x1, -R2.reuse ;  /* 0x000000017575d824 */ /* 0x100fe200078e0a02 */
[----:B------:R-:W-:Y:S01]  /*3370*/  ISETP.GE.AND P5, PT, R180, RZ, PT ;  /* 0x000000ffb400720c */ /* 0x000fe20003fa6270 */
[--C-:B------:R-:W-:Y:S01]  /*3380*/  @!P1 IMAD.IADD R121, R121, 0x1, -R2.reuse ;  /* 0x0000000179799824 */ /* 0x100fe200078e0a02 */
[----:B------:R-:W-:Y:S01]  /*3390*/  ISETP.GT.U32.AND P4, PT, R2, R127, PT ;  /* 0x0000007f0200720c */ /* 0x000fe20003f84070 */
[--C-:B------:R-:W-:Y:S01]  /*33a0*/  @!P6 IMAD.IADD R111, R111, 0x1, -R2.reuse ;  /* 0x000000016f6fe824 */ /* 0x100fe200078e0a02 */
[----:B------:R-:W-:Y:S01]  /*33b0*/  ISETP.NE.AND P1, PT, RZ, c[0x0][0x178], PT ;  /* 0x00005e00ff007a0c */ /* 0x000fe20003f25270 */
[--C-:B------:R-:W-:Y:S01]  /*33c0*/  @!P2 IMAD.IADD R125, R125, 0x1, -R2.reuse ;  /* 0x000000017d7da824 */ /* 0x100fe200078e0a02 */
[----:B------:R-:W-:Y:S01]  /*33d0*/  ISETP.GE.AND P2, PT, R168, RZ, PT ;  /* 0x000000ffa800720c */ /* 0x000fe20003f46270 */
[----:B------:R-:W-:Y:S01]  /*33e0*/  @!P0 IMAD.IADD R3, R3, 0x1, -R2 ;  /* 0x0000000103038824 */ /* 0x000fe200078e0a02 */
[----:B------:R-:W-:Y:S01]  /*33f0*/  ISETP.GE.AND P0, PT, R166, RZ, PT ;  /* 0x000000ffa600720c */ /* 0x000fe20003f06270 */
[----:B------:R-:W-:Y:S01]  /*3400*/  @!P3 IMAD.MOV R8, RZ, RZ, -R8 ;  /* 0x000000ffff08b224 */ /* 0x000fe200078e0a08 */
[----:B------:R-:W-:Y:S01]  /*3410*/  ISETP.GE.AND P3, PT, R165, RZ, PT ;  /* 0x000000ffa500720c */ /* 0x000fe20003f66270 */
[----:B------:R-:W-:Y:S01]  /*3420*/  IMAD R227, R218, 0xa, RZ ;  /* 0x0000000adae37824 */ /* 0x000fe200078e02ff */
[----:B------:R-:W-:Y:S01]  /*3430*/  ISETP.GT.U32.AND P6, PT, R2, R113, PT ;  /* 0x000000710200720c */ /* 0x000fe20003fc4070 */
[----:B------:R-:W-:Y:S01]  /*3440*/  @!P5 IMAD.MOV R6, RZ, RZ, -R6 ;  /* 0x000000ffff06d224 */ /* 0x000fe200078e0a06 */
[----:B------:R-:W-:Y:S01]  /*3450*/  SEL R178, R131, R8, !P1 ;  /* 0x0000000883b27207 */ /* 0x000fe20004800000 */
[--C-:B------:R-:W-:Y:S01]  /*3460*/  @!P4 IMAD.IADD R127, R127, 0x1, -R2.reuse ;  /* 0x000000017f7fc824 */ /* 0x100fe200078e0a02 */
[----:B------:R-:W-:Y:S01]  /*3470*/  ISETP.GE.AND P4, PT, R163, RZ, PT ;  /* 0x000000ffa300720c */ /* 0x000fe20003f86270 */
[----:B------:R-:W-:Y:S01]  /*3480*/  IMAD R250, R218, 0x9, RZ ;  /* 0x00000009dafa7824 */ /* 0x000fe200078e02ff */
[----:B------:R-:W-:Y:S01]  /*3490*/  SEL R176, R131, R6, !P1 ;  /* 0x0000000683b07207 */ /* 0x000fe20004800000 */
[----:B------:R-:W-:Y:S01]  /*34a0*/  @!P2 IMAD.MOV R7, RZ, RZ, -R7 ;  /* 0x000000ffff07a224 */ /* 0x000fe200078e0a07 */
[----:B------:R-:W-:Y:S01]  /*34b0*/  ISETP.GE.AND P1, PT, R164, RZ, PT ;  /* 0x000000ffa400720c */ /* 0x000fe20003f26270 */
[----:B------:R-:W-:Y:S01]  /*34c0*/  @!P0 IMAD.MOV R9, RZ, RZ, -R9 ;  /* 0x000000ffff098224 */ /* 0x000fe200078e0a09 */
[----:B------:R-:W-:Y:S01]  /*34d0*/  ISETP.GE.AND P5, PT, R162, RZ, PT ;  /* 0x000000ffa200720c */ /* 0x000fe20003fa6270 */
[----:B------:R-:W-:Y:S01]  /*34e0*/  @!P3 IMAD.MOV R11, RZ, RZ, -R11 ;  /* 0x000000ffff0bb224 */ /* 0x000fe200078e0a0b */
[----:B------:R-:W-:Y:S01]  /*34f0*/  ISETP.GE.AND P2, PT, R161, RZ, PT ;  /* 0x000000ffa100720c */ /* 0x000fe20003f46270 */
[--C-:B------:R-:W-:Y:S01]  /*3500*/  @!P6 IMAD.IADD R113, R113, 0x1, -R2.reuse ;  /* 0x000000017171e824 */ /* 0x100fe200078e0a02 */
[----:B------:R-:W-:Y:S01]  /*3510*/  ISETP.GE.AND P0, PT, R160, RZ, PT ;  /* 0x000000ffa000720c */ /* 0x000fe20003f06270 */
[----:B------:R-:W-:Y:S01]  /*3520*/  IMAD R178, R178, c[0x0][0x184], RZ ;  /* 0x00006100b2b27a24 */ /* 0x000fe200078e02ff */
[----:B------:R-:W-:Y:S01]  /*3530*/  ISETP.GE.AND P3, PT, R159, RZ, PT ;  /* 0x000000ff9f00720c */ /* 0x000fe20003f66270 */
[----:B------:R-:W-:Y:S01]  /*3540*/  @!P4 IMAD.MOV R15, RZ, RZ, -R15 ;  /* 0x000000ffff0fc224 */ /* 0x000fe200078e0a0f */
[----:B------:R-:W-:Y:S01]  /*3550*/  ISETP.GE.AND P4, PT, R157, RZ, PT ;  /* 0x000000ff9d00720c */ /* 0x000fe20003f86270 */
[----:B------:R-:W-:Y:S01]  /*3560*/  IMAD R176, R176, c[0x0][0x184], RZ ;  /* 0x00006100b0b07a24 */ /* 0x000fe200078e02ff */
[----:B------:R-:W-:Y:S01]  /*3570*/  ISETP.GT.U32.AND P6, PT, R2, R123, PT ;  /* 0x0000007b0200720c */ /* 0x000fe20003fc4070 */
[----:B------:R-:W-:Y:S01]  /*3580*/  @!P1 IMAD.MOV R13, RZ, RZ, -R13 ;  /* 0x000000ffff0d9224 */ /* 0x000fe200078e0a0d */
[----:B------:R-:W-:Y:S01]  /*3590*/  ISETP.GE.AND P1, PT, R158, RZ, PT ;  /* 0x000000ff9e00720c */ /* 0x000fe20003f26270 */
        /* <DEDUP_REMOVED lines=10> */
[----:B------:R-:W-:Y:S01]  /*3640*/  @!P6 IMAD.IADD R123, R123, 0x1, -R2 ;  /* 0x000000017b7be824 */ /* 0x000fe200078e0a02 */
        /* <DEDUP_REMOVED lines=27> */
[----:B------:R-:W-:Y:S01]  /*3800*/  IMAD.SHL.U32 R2, R36, 0x2, RZ ;  /* 0x0000000224027824 */ /* 0x000fe200078e00ff */
[----:B0-----:R-:W-:Y:S01]  /*3810*/  CS2R R160, SRZ ;  /* 0x0000000000a07805 */ /* 0x001fe2000001ff00 */
        /* <DEDUP_REMOVED lines=13> */
[----:B------:R-:W-:Y:S01]  /*38f0*/  LOP3.LUT R229, R2, 0x20, RZ, 0x3c, !PT ;  /* 0x0000002002e57812 */ /* 0x000fe200078e3cff */
        /* <DEDUP_REMOVED lines=12> */
[----:B------:R-:W-:Y:S01]  /*39c0*/  IMAD R166, R36, c[0x0][0x18c], RZ ;  /* 0x0000630024a67a24 */ /* 0x000fe200078e02ff */
[----:B--2---:R-:W-:Y:S01]  /*39d0*/  LOP3.LUT R228, R2, 0x30, RZ, 0x3c, !PT ;  /* 0x0000003002e47812 */ /* 0x004fe200078e3cff */
        /* <DEDUP_REMOVED lines=13> */
[C---:B------:R-:W-:Y:S01]  /*3ab0*/  LOP3.LUT R229, R201.reuse, 0x20, RZ, 0x3c, !PT ;  /* 0x00000020c9e57812 */ /* 0x040fe200078e3cff */
        /* <DEDUP_REMOVED lines=12> */
[----:B------:R-:W-:Y:S01]  /*3b80*/  STL [R1+0x374], R229 ;  /* 0x000374e501007387 */ /* 0x000fe20000100800 */
        /* <DEDUP_REMOVED lines=14> */
[----:B-1----:R-:W-:Y:S01]  /*3c70*/  LOP3.LUT R201, R201, 0x60, RZ, 0x3c, !PT ;  /* 0x00000060c9c97812 */ /* 0x002fe200078e3cff */
        /* <DEDUP_REMOVED lines=9> */
[----:B------:R-:W-:Y:S01]  /*3d10*/  ISETP.NE.AND P3, PT, RZ, c[0x0][0x17c], PT ;  /* 0x00005f00ff007a0c */ /* 0x000fe20003f65270 */
[----:B------:R-:W-:Y:S01]  /*3d20*/  @!P4 IMAD.MOV R123, RZ, RZ, -R123 ;  /* 0x000000ffff7bc224 */ /* 0x000fe200078e0a7b */
[----:B------:R0:W-:Y:S01]  /*3d30*/  STL [R1+0x36c], R201 ;  /* 0x00036cc901007387 */ /* 0x0001e20000100800 */
[----:B------:R-:W-:Y:S01]  /*3d40*/  IMAD R242, R218, 0x7, RZ ;  /* 0x00000007daf27824 */ /* 0x000fe200078e02ff */
[C---:B------:R-:W-:Y:S01]  /*3d50*/  SEL R200, R30.reuse, R5, !P3 ;  /* 0x000000051ec87207 */ /* 0x040fe20005800000 */
[----:B------:R-:W-:Y:S01]  /*3d60*/  @!P1 IMAD.MOV R121, RZ, RZ, -R121 ;  /* 0x000000ffff799224 */ /* 0x000fe200078e0a79 */
[C---:B------:R-:W-:Y:S01]  /*3d70*/  SEL R199, R30.reuse, R7, !P3 ;  /* 0x000000071ec77207 */ /* 0x040fe20005800000 */
[----:B------:R-:W-:Y:S01]  /*3d80*/  @!P5 IMAD.MOV R125, RZ, RZ, -R125 ;  /* 0x000000ffff7dd224 */ /* 0x000fe200078e0a7d */
[----:B------:R-:W-:Y:S01]  /*3d90*/  SEL R198, R30, R9, !P3 ;  /* 0x000000091ec67207 */ /* 0x000fe20005800000 */
[----:B------:R-:W-:Y:S01]  /*3da0*/  IMAD R200, R200, c[0x0][0x190], RZ ;  /* 0x00006400c8c87a24 */ /* 0x000fe200078e02ff */
[C---:B------:R-:W-:Y:S01]  /*3db0*/  SEL R197, R30.reuse, R11, !P3 ;  /* 0x0000000b1ec57207 */ /* 0x040fe20005800000 */
[----:B------:R-:W-:Y:S01]  /*3dc0*/  @!P2 IMAD.MOV R127, RZ, RZ, -R127 ;  /* 0x000000ffff7fa224 */ /* 0x000fe200078e0a7f */
[----:B------:R-:W-:Y:S01]  /*3dd0*/  SEL R196, R30, R13, !P3 ;  /* 0x0000000d1ec47207 */ /* 0x000fe20005800000 */
[----:B------:R-:W-:Y:S01]  /*3de0*/  @!P0 IMAD.MOV R3, RZ, RZ, -R3 ;  /* 0x000000ffff038224 */ /* 0x000fe200078e0a03 */
[----:B0-----:R-:W-:Y:S01]  /*3df0*/  LEA R201, P6, R200, c[0x0][0x168], 0x1 ;  /* 0x00005a00c8c97a11 */ /* 0x001fe200078c08ff */
[----:B------:R-:W-:Y:S01]  /*3e00*/  IMAD R199, R199, c[0x0][0x190], RZ ;  /* 0x00006400c7c77a24 */ /* 0x000fe200078e02ff */
[----:B------:R-:W-:Y:S01]  /*3e10*/  SEL R195, R30, R15, !P3 ;  /* 0x0000000f1ec37207 */ /* 0x000fe20005800000 */
[----:B------:R-:W-:Y:S01]  /*3e20*/  IMAD R198, R198, c[0x0][0x190], RZ ;  /* 0x00006400c6c67a24 */ /* 0x000fe200078e02ff */
[C---:B------:R-:W-:Y:S01]  /*3e30*/  SEL R194, R30.reuse, R17, !P3 ;  /* 0x000000111ec27207 */ /* 0x040fe20005800000 */
[----:B------:R-:W-:Y:S01]  /*3e40*/  IMAD R197, R197, c[0x0][0x190], RZ ;  /* 0x00006400c5c57a24 */ /* 0x000fe200078e02ff */
[----:B------:R-:W-:Y:S01]  /*3e50*/  SEL R193, R30, R19, !P3 ;  /* 0x000000131ec17207 */ /* 0x000fe20005800000 */
[----:B------:R-:W-:Y:S01]  /*3e60*/  IMAD R196, R196, c[0x0][0x190], RZ ;  /* 0x00006400c4c47a24 */ /* 0x000fe200078e02ff */
[C---:B------:R-:W-:Y:S01]  /*3e70*/  SEL R192, R30.reuse, R21, !P3 ;  /* 0x000000151ec07207 */ /* 0x040fe20005800000 */
[----:B------:R0:W-:Y:S01]  /*3e80*/  STL [R1+0x328], R201 ;  /* 0x000328c901007387 */ /* 0x0001e20000100800 */
[C---:B------:R-:W-:Y:S01]  /*3e90*/  SEL R191, R30.reuse, R23, !P3 ;  /* 0x000000171ebf7207 */ /* 0x040fe20005800000 */
        /* <DEDUP_REMOVED lines=29> */
[C---:B------:R-:W-:Y:S01]  /*4070*/  SEL R173, R30.reuse, R53, !P3 ;  /* 0x000000351ead7207 */ /* 0x040fe20005800000 */
[----:B------:R-:W-:Y:S01]  /*4080*/  IMAD R179, R179, c[0x0][0x190], RZ ;  /* 0x00006400b3b37a24 */ /* 0x000fe200078e02ff */
[C---:B------:R-:W-:Y:S01]  /*4090*/  SEL R172, R30.reuse, R55, !P3 ;  /* 0x000000371eac7207 */ /* 0x040fe20005800000 */
        /* <DEDUP_REMOVED lines=77> */
[----:B------:R-:W-:Y:S01]  /*4570*/  LEA R229, P5, R199, c[0x0][0x168], 0x1 ;  /* 0x00005a00c7e57a11 */ /* 0x000fe200078a08ff */
[----:B------:R-:W-:Y:S01]  /*4580*/  IMAD R24, R24, c[0x0][0x190], RZ ;  /* 0x0000640018187a24 */ /* 0x000fe200078e02ff */
[----:B------:R-:W-:Y:S01]  /*4590*/  LEA R228, P3, R198, c[0x0][0x168], 0x1 ;  /* 0x00005a00c6e47a11 */ /* 0x000fe200078608ff */
[----:B------:R-:W-:Y:S01]  /*45a0*/  IMAD R26, R26, c[0x0][0x190], RZ ;  /* 0x000064001a1a7a24 */ /* 0x000fe200078e02ff */
[C---:B0-----:R-:W-:Y:S01]  /*45b0*/  LEA R201, P2, R197.reuse, c[0x0][0x168], 0x1 ;  /* 0x00005a00c5c97a11 */ /* 0x041fe200078408ff */
[----:B------:R0:W-:Y:S01]  /*45c0*/  STL [R1+0x1d8], R229 ;  /* 0x0001d8e501007387 */ /* 0x0001e20000100800 */
[----:B------:R-:W-:Y:S01]  /*45d0*/  LEA.HI.X.SX32 R200, R200, c[0x0][0x16c], 0x1, P6 ;  /* 0x00005b00c8c87a11 */ /* 0x000fe200030f0eff */
[----:B------:R-:W-:Y:S01]  /*45e0*/  IMAD R28, R28, c[0x0][0x190], RZ ;  /* 0x000064001c1c7a24 */ /* 0x000fe200078e02ff */
[----:B------:R-:W-:Y:S01]  /*45f0*/  LEA.HI.X.SX32 R197, R197, c[0x0][0x16c], 0x1, P2 ;  /* 0x00005b00c5c57a11 */ /* 0x000fe200010f0eff */
[----:B------:R1:W-:Y:S01]  /*4600*/  STL [R1+0x1dc], R228 ;  /* 0x0001dce401007387 */ /* 0x0003e20000100800 */
[----:B------:R-:W-:Y:S01]  /*4610*/  IMAD R30, R30, c[0x0][0x190], RZ ;  /* 0x000064001e1e7a24 */ /* 0x000fe200078e02ff */
[----:B------:R-:W-:Y:S01]  /*4620*/  SHF.R.S32.HI R3, RZ, 0x1f, R166 ;  /* 0x0000001fff037819 */ /* 0x000fe200000114a6 */
[C---:B------:R-:W-:Y:S01]  /*4630*/  IMAD R238, R218.reuse, 0x6, RZ ;  /* 0x00000006daee7824 */ /* 0x040fe200078e02ff */
[----:B------:R2:W-:Y:S01]  /*4640*/  STL [R1+0x32c], R201 ;  /* 0x00032cc901007387 */ /* 0x0005e20000100800 */
[----:B------:R-:W-:Y:S01]  /*4650*/  IMAD R234, R218, 0x5, RZ ;  /* 0x00000005daea7824 */ /* 0x000fe200078e02ff */
[----:B0-----:R-:W-:Y:S01]  /*4660*/  LEA R229, P1, R196, c[0x0][0x168], 0x1 ;  /* 0x00005a00c4e57a11 */ /* 0x001fe200078208ff */
[----:B------:R-:W-:Y:S01]  /*4670*/  IMAD.SHL.U32 R230, R218, 0x4, RZ ;  /* 0x00000004dae67824 */ /* 0x000fe200078e00ff */
[----:B------:R-:W-:Y:S01]  /*4680*/  LOP3.LUT R231, R2, 0x10, RZ, 0x3c, !PT ;  /* 0x0000001002e77812 */ /* 0x000fe200078e3cff */
[----:B------:R-:W-:Y:S01]  /*4690*/  IMAD.MOV.U32 R216, RZ, RZ, c[0x0][0x18c] ;  /* 0x00006300ffd87624 */ /* 0x000fe200078e00ff */
[----:B-1----:R-:W-:Y:S01]  /*46a0*/  LEA R228, P0, R195, c[0x0][0x168], 0x1 ;  /* 0x00005a00c3e47a11 */ /* 0x002fe200078008ff */
[----:B------:R-:W-:Y:S01]  /*46b0*/  STL [R1+0x1e0], R229 ;  /* 0x0001e0e501007387 */ /* 0x000fe20000100800 */
[----:B------:R-:W-:Y:S01]  /*46c0*/  SHF.L.U64.HI R3, R166, 0x1, R3 ;  /* 0x00000001a6037819 */ /* 0x000fe20000010203 */
[----:B------:R-:W-:Y:S01]  /*46d0*/  CS2R R76, SRZ ;  /* 0x00000000004c7805 */ /* 0x000fe2000001ff00 */
[C---:B--2---:R-:W-:Y:S01]  /*46e0*/  LEA R201, P4, R194.reuse, c[0x0][0x168], 0x1 ;  /* 0x00005a00c2c97a11 */ /* 0x044fe200078808ff */
[----:B------:R0:W-:Y:S01]  /*46f0*/  STL [R1+0x1e4], R228 ;  /* 0x0001e4e401007387 */ /* 0x0001e20000100800 */
[----:B------:R-:W-:Y:S01]  /*4700*/  CS2R R78, SRZ ;  /* 0x00000000004e7805 */ /* 0x000fe2000001ff00 */
[----:B------:R-:W-:Y:S01]  /*4710*/  CS2R R72, SRZ ;  /* 0x0000000000487805 */ /* 0x000fe2000001ff00 */
[----:B------:R-:W-:Y:S01]  /*4720*/  LEA.HI.X.SX32 R194, R194, c[0x0][0x16c], 0x1, P4 ;  /* 0x00005b00c2c27a11 */ /* 0x000fe200020f0eff */
[----:B------:R1:W-:Y:S01]  /*4730*/  STL [R1+0x2a0], R201 ;  /* 0x0002a0c901007387 */ /* 0x0003e20000100800 */
[----:B------:R-:W-:Y:S01]  /*4740*/  CS2R R74, SRZ ;  /* 0x00000000004a7805 */ /* 0x000fe2000001ff00 */
[----:B------:R-:W-:Y:S01]  /*4750*/  CS2R R68, SRZ ;  /* 0x0000000000447805 */ /* 0x000fe2000001ff00 */
[----:B------:R-:W-:Y:S01]  /*4760*/  CS2R R70, SRZ ;  /* 0x0000000000467805 */ /* 0x000fe2000001ff00 */
[----:B------:R2:W-:Y:S01]  /*4770*/  STL [R1+0x298], R200 ;  /* 0x000298c801007387 */ /* 0x0005e20000100800 */
[----:B------:R-:W-:Y:S01]  /*4780*/  CS2R R64, SRZ ;  /* 0x0000000000407805 */ /* 0x000fe2000001ff00 */
[----:B0-----:R-:W-:Y:S01]  /*4790*/  LEA R228, P6, R193, c[0x0][0x168], 0x1 ;  /* 0x00005a00c1e47a11 */ /* 0x001fe200078c08ff */
[----:B------:R-:W-:Y:S01]  /*47a0*/  CS2R R66, SRZ ;  /* 0x0000000000427805 */ /* 0x000fe2000001ff00 */
[----:B------:R-:W-:Y:S01]  /*47b0*/  CS2R R60, SRZ ;  /* 0x00000000003c7805 */ /* 0x000fe2000001ff00 */
[----:B------:R-:W-:Y:S01]  /*47c0*/  CS2R R62, SRZ ;  /* 0x00000000003e7805 */ /* 0x000fe2000001ff00 */
[----:B-1----:R-:W-:Y:S01]  /*47d0*/  LEA.HI.X.SX32 R201, R199, c[0x0][0x16c], 0x1, P5 ;  /* 0x00005b00c7c97a11 */ /* 0x002fe200028f0eff */
[----:B------:R-:W-:Y:S01]  /*47e0*/  STL [R1+0x1ec], R228 ;  /* 0x0001ece401007387 */ /* 0x000fe20000100800 */
[----:B------:R-:W-:Y:S01]  /*47f0*/  LEA.HI.X.SX32 R199, R198, c[0x0][0x16c], 0x1, P3 ;  /* 0x00005b00c6c77a11 */ /* 0x000fe200018f0eff */
[----:B------:R-:W-:Y:S01]  /*4800*/  CS2R R56, SRZ ;  /* 0x0000000000387805 */ /* 0x000fe2000001ff00 */
[----:B--2---:R-:W-:Y:S01]  /*4810*/  LEA R200, P5, R192, c[0x0][0x168], 0x1 ;  /* 0x00005a00c0c87a11 */ /* 0x004fe200078a08ff */
[----:B------:R0:W-:Y:S01]  /*4820*/  STL [R1+0x168], R201 ;  /* 0x000168c901007387 */ /* 0x0001e20000100800 */
[C---:B------:R-:W-:Y:S01]  /*4830*/  LEA R198, P3, R191.reuse, c[0x0][0x168], 0x1 ;  /* 0x00005a00bfc67a11 */ /* 0x040fe200078608ff */
[----:B------:R-:W-:Y:S01]  /*4840*/  CS2R R58, SRZ ;  /* 0x00000000003a7805 */ /* 0x000fe2000001ff00 */
[----:B------:R-:W-:Y:S01]  /*4850*/  CS2R R52, SRZ ;  /* 0x0000000000347805 */ /* 0x000fe2000001ff00 */
[----:B------:R1:W-:Y:S01]  /*4860*/  STL [R1+0x2a4], R200 ;  /* 0x0002a4c801007387 */ /* 0x0003e20000100800 */
[----:B------:R-:W-:Y:S01]  /*4870*/  LEA.HI.X.SX32 R191, R191, c[0x0][0x16c], 0x1, P3 ;  /* 0x00005b00bfbf7a11 */ /* 0x000fe200018f0eff */
[----:B------:R-:W-:Y:S01]  /*4880*/  CS2R R54, SRZ ;  /* 0x0000000000367805 */ /* 0x000fe2000001ff00 */
[----:B------:R-:W-:Y:S01]  /*4890*/  CS2R R48, SRZ ;  /* 0x0000000000307805 */ /* 0x000fe2000001ff00 */
[----:B------:R2:W-:Y:S01]  /*48a0*/  STL [R1+0x16c], R199 ;  /* 0x00016cc701007387 */ /* 0x0005e20000100800 */
[----:B------:R-:W-:Y:S01]  /*48b0*/  CS2R R50, SRZ ;  /* 0x0000000000327805 */ /* 0x000fe2000001ff00 */
[C---:B0-----:R-:W-:Y:S01]  /*48c0*/  IMAD.SHL.U32 R201, R218.reuse, 0x2, RZ ;  /* 0x00000002dac97824 */ /* 0x041fe200078e00ff */
[----:B------:R-:W-:Y:S01]  /*48d0*/  CS2R R44, SRZ ;  /* 0x00000000002c7805 */ /* 0x000fe2000001ff00 */
[----:B------:R0:W-:Y:S01]  /*48e0*/  STL [R1+0x330], R198 ;  /* 0x000330c601007387 */ /* 0x0001e20000100800 */
[----:B------:R-:W-:Y:S01]  /*48f0*/  CS2R R46, SRZ ;  /* 0x00000000002e7805 */ /* 0x000fe2000001ff00 */
[----:B-1----:R-:W-:Y:S01]  /*4900*/  IMAD R200, R218, 0x3, RZ ;  /* 0x00000003dac87824 */ /* 0x002fe200078e02ff */
[----:B------:R-:W-:Y:S01]  /*4910*/  CS2R R40, SRZ ;  /* 0x0000000000287805 */ /* 0x000fe2000001ff00 */
[----:B------:R1:W-:Y:S01]  /*4920*/  STL [R1+0x29c], R197 ;  /* 0x00029cc501007387 */ /* 0x0003e20000100800 */
[----:B------:R-:W-:Y:S01]  /*4930*/  CS2R R42, SRZ ;  /* 0x00000000002a7805 */ /* 0x000fe2000001ff00 */
[----:B--2---:R-:W-:Y:S01]  /*4940*/  LEA R199, P2, R190, c[0x0][0x168], 0x1 ;  /* 0x00005a00bec77a11 */ /* 0x004fe200078408ff */
[----:B------:R-:W-:Y:S01]  /*4950*/  CS2R R36, SRZ ;  /* 0x0000000000247805 */ /* 0x000fe2000001ff00 */
[----:B------:R-:W-:Y:S01]  /*4960*/  CS2R R38, SRZ ;  /* 0x0000000000267805 */ /* 0x000fe2000001ff00 */
[----:B------:R-:W-:Y:S01]  /*4970*/  CS2R R162, SRZ ;  /* 0x0000000000a27805 */ /* 0x000fe2000001ff00 */
[----:B0-----:R-:W-:Y:S01]  /*4980*/  LEA.HI.X.SX32 R198, R196, c[0x0][0x16c], 0x1, P1 ;  /* 0x00005b00c4c67a11 */ /* 0x001fe200008f0eff */
[----:B------:R-:W-:Y:S01]  /*4990*/  STL [R1+0x1f4], R199 ;  /* 0x0001f4c701007387 */ /* 0x000fe20000100800 */
[----:B------:R-:W-:Y:S01]  /*49a0*/  LEA.HI.X.SX32 R196, R195, c[0x0][0x16c], 0x1, P0 ;  /* 0x00005b00c3c47a11 */ /* 0x000fe200000f0eff */
[----:B------:R-:W-:Y:S01]  /*49b0*/  CS2R R156, SRZ ;  /* 0x00000000009c7805 */ /* 0x000fe2000001ff00 */
[----:B-1----:R-:W-:Y:S01]  /*49c0*/  LEA R197, P1, R189, c[0x0][0x168], 0x1 ;  /* 0x00005a00bdc57a11 */ /* 0x002fe200078208ff */
[----:B------:R-:W-:Y:S01]  /*49d0*/  STL [R1+0x170], R198 ;  /* 0x000170c601007387 */ /* 0x000fe20000100800 */
[C---:B------:R-:W-:Y:S01]  /*49e0*/  LEA R195, P0, R188.reuse, c[0x0][0x168], 0x1 ;  /* 0x00005a00bcc37a11 */ /* 0x040fe200078008ff */
[----:B------:R-:W-:Y:S01]  /*49f0*/  CS2R R158, SRZ ;  /* 0x00000000009e7805 */ /* 0x000fe2000001ff00 */
[----:B------:R-:W-:Y:S01]  /*4a00*/  CS2R R148, SRZ ;  /* 0x0000000000947805 */ /* 0x000fe2000001ff00 */
[----:B------:R-:W-:Y:S01]  /*4a10*/  STL [R1+0x2ac], R197 ;  /* 0x0002acc501007387 */ /* 0x000fe20000100800 */
[----:B------:R-:W-:Y:S01]  /*4a20*/  LEA.HI.X.SX32 R188, R188, c[0x0][0x16c], 0x1, P0 ;  /* 0x00005b00bcbc7a11 */ /* 0x000fe200000f0eff */
[----:B------:R-:W-:Y:S01]  /*4a30*/  CS2R R150, SRZ ;  /* 0x0000000000967805 */ /* 0x000fe2000001ff00 */
[----:B------:R-:W-:Y:S01]  /*4a40*/  CS2R R144, SRZ ;  /* 0x0000000000907805 */ /* 0x000fe2000001ff00 */
[----:B------:R0:W-:Y:S01]  /*4a50*/  STL [R1+0x174], R196 ;  /* 0x000174c401007387 */ /* 0x0001e20000100800 */
[----:B------:R-:W-:Y:S01]  /*4a60*/  CS2R R146, SRZ ;  /* 0x0000000000927805 */ /* 0x000fe2000001ff00 */
        /* <DEDUP_REMOVED lines=54> */
[----:B------:R-:W-:-:S02]  /*4dd0*/  IMAD.SHL.U32 R166, R166, 0x2, RZ ;  /* 0x00000002a6a67824 */ /* 0x000fc400078e00ff */
[----:B------:R1:W-:Y:S01]  /*4de0*/  STL [R1+0x338], R189 ;  /* 0x000338bd01007387 */ /* 0x0003e20000100800 */
[----:B------:R-:W-:-:S03]  /*4df0*/  IMAD.SHL.U32 R216, R216, 0x20, RZ ;  /* 0x00000020d8d87824 */ /* 0x000fc600078e00ff */
[----:B------:R2:W-:Y:S01]  /*4e00*/  STL [R1+0x1fc], R188 ;  /* 0x0001fcbc01007387 */ /* 0x0005e20000100800 */
[----:B0-----:R-:W-:Y:S02]  /*4e10*/  LEA R190, P0, R181, c[0x0][0x168], 0x1 ;  /* 0x00005a00b5be7a11 */ /* 0x001fe400078008ff */
[----:B-1----:R-:W-:-:S03]  /*4e20*/  LEA.HI.X.SX32 R189, R187, c[0x0][0x16c], 0x1, P4 ;  /* 0x00005b00bbbd7a11 */ /* 0x002fc600020f0eff */
[----:B------:R-:W-:Y:S01]  /*4e30*/  STL [R1+0x210], R190 ;  /* 0x000210be01007387 */ /* 0x000fe20000100800 */
[----:B------:R-:W-:Y:S02]  /*4e40*/  LEA.HI.X.SX32 R187, R186, c[0x0][0x16c], 0x1, P6 ;  /* 0x00005b00babb7a11 */ /* 0x000fe400030f0eff */
[----:B--2---:R-:W-:Y:S01]  /*4e50*/  LEA R188, P4, R179, c[0x0][0x168], 0x1 ;  /* 0x00005a00b3bc7a11 */ /* 0x004fe200078808ff */
[----:B------:R-:W-:Y:S01]  /*4e60*/  STL [R1+0x180], R189 ;  /* 0x000180bd01007387 */ /* 0x000fe20000100800 */
[----:B------:R-:W-:-:S03]  /*4e70*/  LEA R186, P6, R177, c[0x0][0x168], 0x1 ;  /* 0x00005a00b1ba7a11 */ /* 0x000fc600078c08ff */
[----:B------:R-:W-:Y:S01]  /*4e80*/  STL [R1+0x214], R188 ;  /* 0x000214bc01007387 */ /* 0x000fe20000100800 */
[----:B------:R-:W-:-:S03]  /*4e90*/  LEA.HI.X.SX32 R177, R177, c[0x0][0x16c], 0x1, P6 ;  /* 0x00005b00b1b17a11 */ /* 0x000fc600030f0eff */
[----:B------:R0:W-:Y:S04]  /*4ea0*/  STL [R1+0x204], R187 ;  /* 0x000204bb01007387 */ /* 0x0001e80000100800 */
[----:B------:R1:W-:Y:S04]  /*4eb0*/  STL [R1+0x2c0], R186 ;  /* 0x0002c0ba01007387 */ /* 0x0003e80000100800 */
        /* <DEDUP_REMOVED lines=30> */
[----:B------:R0:W-:Y:S01]  /*50a0*/  STL [R1+0x194], R179 ;  /* 0x000194b301007387 */ /* 0x0001e20000100800 */
[----:B------:R-:W-:-:S03]  /*50b0*/  LEA R174, P3, R165, c[0x0][0x168], 0x1 ;  /* 0x00005a00a5ae7a11 */ /* 0x000fc600078608ff */
[----:B------:R1:W-:Y:S01]  /*50c0*/  STL [R1+0x2d4], R177 ;  /* 0x0002d4b101007387 */ /* 0x0003e20000100800 */
[----:B------:R-:W-:-:S03]  /*50d0*/  LEA.HI.X.SX32 R165, R165, c[0x0][0x16c], 0x1, P3 ;  /* 0x00005b00a5a57a11 */ /* 0x000fc600018f0eff */
[----:B------:R2:W-:Y:S01]  /*50e0*/  STL [R1+0x220], R175 ;  /* 0x000220af01007387 */ /* 0x0005e20000100800 */
[----:B0-----:R-:W-:-:S03]  /*50f0*/  IMAD.WIDE R178, R178, 0x2, RZ ;  /* 0x00000002b2b27825 */ /* 0x001fc600078e02ff */
[----:B------:R0:W-:Y:S01]  /*5100*/  STL [R1+0x340], R174 ;  /* 0x000340ae01007387 */ /* 0x0001e20000100800 */
[----:B-1----:R-:W-:-:S03]  /*5110*/  IMAD.WIDE R176, R176, 0x2, RZ ;  /* 0x00000002b0b07825 */ /* 0x002fc600078e02ff */
[----:B------:R1:W-:Y:S01]  /*5120*/  STL [R1+0x2c8], R173 ;  /* 0x0002c8ad01007387 */ /* 0x0003e20000100800 */
[----:B--2---:R-:W-:Y:S01]  /*5130*/  LEA R175, P2, R164, c[0x0][0x168], 0x1 ;  /* 0x00005a00a4af7a11 */ /* 0x004fe200078408ff */
[----:B------:R-:W-:Y:S01]  /*5140*/  IMAD.WIDE R248, R246, 0x2, R178 ;  /* 0x00000002f6f87825 */ /* 0x000fe200078e02b2 */
[----:B0-----:R-:W-:-:S03]  /*5150*/  LEA.HI.X.SX32 R174, R172, c[0x0][0x16c], 0x1, P1 ;  /* 0x00005b00acae7a11 */ /* 0x001fc600008f0eff */
[----:B------:R-:W-:Y:S01]  /*5160*/  STL [R1+0x238], R175 ;  /* 0x000238af01007387 */ /* 0x000fe20000100800 */
[----:B------:R-:W-:Y:S01]  /*5170*/  LEA.HI.X.SX32 R172, R171, c[0x0][0x16c], 0x1, P0 ;  /* 0x00005b00abac7a11 */ /* 0x000fe200000f0eff */
[--C-:B------:R-:W-:Y:S01]  /*5180*/  IMAD.WIDE R244, R242, 0x2, R178.reuse ;  /* 0x00000002f2f47825 */ /* 0x100fe200078e02b2 */
[----:B-1----:R-:W-:Y:S01]  /*5190*/  LEA R173, P1, R35, c[0x0][0x168], 0x1 ;  /* 0x00005a0023ad7a11 */ /* 0x002fe200078208ff */
[----:B------:R-:W-:Y:S01]  /*51a0*/  STL [R1+0x198], R174 ;  /* 0x000198ae01007387 */ /* 0x000fe20000100800 */
[----:B------:R-:W-:Y:S01]  /*51b0*/  LEA R171, P0, R34, c[0x0][0x168], 0x1 ;  /* 0x00005a0022ab7a11 */ /* 0x000fe200078008ff */
[--C-:B------:R-:W-:Y:S02]  /*51c0*/  IMAD.WIDE R240, R238, 0x2, R178.reuse ;  /* 0x00000002eef07825 */ /* 0x100fe400078e02b2 */
[----:B------:R-:W-:Y:S01]  /*51d0*/  STL [R1+0x23c], R173 ;  /* 0x00023cad01007387 */ /* 0x000fe20000100800 */
[----:B------:R-:W-:Y:S01]  /*51e0*/  LEA.HI.X.SX32 R34, R34, c[0x0][0x16c], 0x1, P0 ;  /* 0x00005b0022227a11 */ /* 0x000fe200000f0eff */
[----:B------:R-:W-:-:S02]  /*51f0*/  IMAD.WIDE R236, R234, 0x2, R178 ;  /* 0x00000002eaec7825 */ /* 0x000fc400078e02b2 */
[----:B------:R0:W-:Y:S02]  /*5200*/  STL [R1+0x228], R172 ;  /* 0x000228ac01007387 */ /* 0x0001e40000100800 */
[----:B------:R-:W-:Y:S02]  /*5210*/  IMAD.WIDE R232, R230, 0x2, R178 ;  /* 0x00000002e6e87825 */ /* 0x000fe400078e02b2 */
[----:B------:R1:W-:Y:S02]  /*5220*/  STL [R1+0x344], R171 ;  /* 0x000344ab01007387 */ /* 0x0003e40000100800 */
[--C-:B------:R-:W-:Y:S02]  /*5230*/  IMAD.WIDE R246, R246, 0x2, R176.reuse ;  /* 0x00000002f6f67825 */ /* 0x100fe400078e02b0 */
[----:B------:R2:W-:Y:S01]  /*5240*/  STL [R1+0x22c], R170 ;  /* 0x00022caa01007387 */ /* 0x0005e20000100800 */
[----:B0-----:R-:W-:Y:S01]  /*5250*/  LEA R172, P4, R33, c[0x0][0x168], 0x1 ;  /* 0x00005a0021ac7a11 */ /* 0x001fe200078808ff */
[----:B------:R-:W-:Y:S01]  /*5260*/  IMAD.WIDE R242, R242, 0x2, R176 ;  /* 0x00000002f2f27825 */ /* 0x000fe200078e02b0 */
[----:B-1----:R-:W-:-:S03]  /*5270*/  LEA.HI.X.SX32 R171, R169, c[0x0][0x16c], 0x1, P6 ;  /* 0x00005b00a9ab7a11 */ /* 0x002fc600030f0eff */
[----:B------:R-:W-:Y:S01]  /*5280*/  STL [R1+0x240], R172 ;  /* 0x000240ac01007387 */ /* 0x000fe20000100800 */
[----:B------:R-:W-:Y:S01]  /*5290*/  LEA.HI.X.SX32 R169, R168, c[0x0][0x16c], 0x1, P5 ;  /* 0x00005b00a8a97a11 */ /* 0x000fe200028f0eff */
[--C-:B------:R-:W-:Y:S01]  /*52a0*/  IMAD.WIDE R238, R238, 0x2, R176.reuse ;  /* 0x00000002eeee7825 */ /* 0x100fe200078e02b0 */
[----:B--2---:R-:W-:Y:S01]  /*52b0*/  LEA R170, P6, R32, c[0x0][0x168], 0x1 ;  /* 0x00005a0020aa7a11 */ /* 0x004fe200078c08ff */
[----:B------:R-:W-:Y:S01]  /*52c0*/  STL [R1+0x19c], R171 ;  /* 0x00019cab01007387 */ /* 0x000fe20000100800 */
[C---:B------:R-:W-:Y:S01]  /*52d0*/  LEA R168, P5, R31.reuse, c[0x0][0x168], 0x1 ;  /* 0x00005a001fa87a11 */ /* 0x040fe200078a08ff */
[--C-:B------:R-:W-:Y:S02]  /*52e0*/  IMAD.WIDE R234, R234, 0x2, R176.reuse ;  /* 0x00000002eaea7825 */ /* 0x100fe400078e02b0 */
[----:B------:R-:W-:Y:S01]  /*52f0*/  STL [R1+0x244], R170 ;  /* 0x000244aa01007387 */ /* 0x000fe20000100800 */
[----:B------:R-:W-:Y:S01]  /*5300*/  LEA.HI.X.SX32 R31, R31, c[0x0][0x16c], 0x1, P5 ;  /* 0x00005b001f1f7a11 */ /* 0x000fe200028f0eff */
[----:B------:R-:W-:-:S02]  /*5310*/  IMAD.WIDE R230, R230, 0x2, R176 ;  /* 0x00000002e6e67825 */ /* 0x000fc400078e02b0 */
[----:B------:R0:W-:Y:S02]  /*5320*/  STL [R1+0x234], R169 ;  /* 0x000234a901007387 */ /* 0x0001e40000100800 */
[----:B------:R-:W-:Y:S02]  /*5330*/  IMAD.WIDE R228, R200, 0x2, R178 ;  /* 0x00000002c8e47825 */ /* 0x000fe400078e02b2 */
        /* <DEDUP_REMOVED lines=9> */
[----:B------:R0:W-:Y:S01]  /*53d0*/  STL [R1+0x2e4], R165 ;  /* 0x0002e4a501007387 */ /* 0x0001e20000100800 */
[----:B------:R-:W-:-:S03]  /*53e0*/  LEA.HI.X.SX32 R25, R25, c[0x0][0x16c], 0x1, P1 ;  /* 0x00005b0019197a11 */ /* 0x000fc600008f0eff */
[----:B------:R1:W-:Y:S04]  /*53f0*/  STL [R1+0x1a4], R164 ;  /* 0x0001a4a401007387 */ /* 0x0003e80000100800 */
[----:B------:R2:W-:Y:S01]  /*5400*/  STL [R1+0x348], R35 ;  /* 0x0003482301007387 */ /* 0x0005e20000100800 */
[----:B0-----:R-:W-:-:S03]  /*5410*/  IMAD.MOV.U32 R165, RZ, RZ, c[0x0][0x164] ;  /* 0x00005900ffa57624 */ /* 0x001fc600078e00ff */
[----:B------:R0:W-:Y:S01]  /*5420*/  STL [R1+0x2dc], R34 ;  /* 0x0002dc2201007387 */ /* 0x0001e20000100800 */
[----:B-1----:R-:W-:Y:S02]  /*5430*/  LEA R164, P0, R23, c[0x0][0x168], 0x1 ;  /* 0x00005a0017a47a11 */ /* 0x002fe400078008ff */
[----:B--2---:R-:W-:-:S03]  /*5440*/  LEA.HI.X.SX32 R35, R33, c[0x0][0x16c], 0x1, P4 ;  /* 0x00005b0021237a11 */ /* 0x004fc600020f0eff */
[----:B------:R1:W-:Y:S01]  /*5450*/  STL [R1+0x254], R164 ;  /* 0x000254a401007387 */ /* 0x0003e20000100800 */
[----:B------:R-:W-:Y:S02]  /*5460*/  LEA.HI.X.SX32 R33, R32, c[0x0][0x16c], 0x1, P6 ;  /* 0x00005b0020217a11 */ /* 0x000fe400030f0eff */
[----:B0-----:R-:W-:Y:S01]  /*5470*/  LEA R34, P4, R21, c[0x0][0x168], 0x1 ;  /* 0x00005a0015227a11 */ /* 0x001fe200078808ff */
[----:B------:R-:W-:Y:S01]  /*5480*/  STL [R1+0x1a8], R35 ;  /* 0x0001a82301007387 */ /* 0x000fe20000100800 */
[----:B------:R-:W-:-:S03]  /*5490*/  LEA R32, P6, R19, c[0x0][0x168], 0x1 ;  /* 0x00005a0013207a11 */ /* 0x000fc600078c08ff */
[----:B------:R-:W-:Y:S01]  /*54a0*/  STL [R1+0x2ec], R34 ;  /* 0x0002ec2201007387 */ /* 0x000fe20000100800 */
[----:B------:R-:W-:Y:S01]  /*54b0*/  LEA.HI.X.SX32 R19, R19, c[0x0][0x16c], 0x1, P6 ;  /* 0x00005b0013137a11 */ /* 0x000fe200030f0eff */
[----:B-1----:R-:W-:Y:S02]  /*54c0*/  IMAD.MOV.U32 R164, RZ, RZ, c[0x0][0x160] ;  /* 0x00005800ffa47624 */ /* 0x002fe400078e00ff */
[----:B------:R0:W-:Y:S04]  /*54d0*/  STL [R1+0x1ac], R33 ;  /* 0x0001ac2101007387 */ /* 0x0001e80000100800 */
[----:B------:R1:W-:Y:S04]  /*54e0*/  STL [R1+0x34c], R32 ;  /* 0x00034c2001007387 */ /* 0x0003e80000100800 */
[----:B------:R2:W-:Y:S01]  /*54f0*/  STL [R1+0x248], R31 ;  /* 0x0002481f01007387 */ /* 0x0005e20000100800 */
[----:B0-----:R-:W-:-:S02]  /*5500*/  LEA R33, P5, R17, c[0x0][0x168], 0x1 ;  /* 0x00005a0011217a11 */ /* 0x001fc400078a08ff */
        /* <DEDUP_REMOVED lines=42> */
[----:B------:R-:W-:Y:S04]  /*57b0*/  STL [R1+0x30c], R13 ;  /* 0x00030c0d01007387 */ /* 0x000fe80000100800 */
        /* <DEDUP_REMOVED lines=16> */
[----:B------:R0:W-:Y:S01]  /*58c0*/  STL [R1+0x284], R5 ;  /* 0x0002840501007387 */ /* 0x0001e20000100800 */
[----:B------:R-:W-:Y:S01]  /*58d0*/  IMAD.WIDE R8, R202, 0x2, R178 ;  /* 0x00000002ca087825 */ /* 0x000fe200078e02b2 */
[----:B--2---:R-:W-:Y:S02]  /*58e0*/  LEA R6, P2, R22, c[0x0][0x168], 0x1 ;  /* 0x00005a0016067a11 */ /* 0x004fe400078408ff */
[----:B------:R1:W-:Y:S04]  /*58f0*/  STL [R1+0x1c4], R4 ;  /* 0x0001c40401007387 */ /* 0x0003e80000100800 */
[----:B------:R2:W-:Y:S01]  /*5900*/  STL [R1+0x31c], R6 ;  /* 0x00031c0601007387 */ /* 0x0005e20000100800 */
[----:B0-----:R-:W-:Y:S02]  /*5910*/  LEA.HI.X.SX32 R5, R10, c[0x0][0x16c], 0x1, P1 ;  /* 0x00005b000a057a11 */ /* 0x001fe400008f0eff */
[----:B-1----:R-:W-:-:S03]  /*5920*/  LEA R4, P1, R24, c[0x0][0x168], 0x1 ;  /* 0x00005a0018047a11 */ /* 0x002fc600078208ff */
[----:B------:R0:W-:Y:S01]  /*5930*/  STL [R1+0x278], R5 ;  /* 0x0002780501007387 */ /* 0x0001e20000100800 */
[----:B--2---:R-:W-:-:S03]  /*5940*/  LEA.HI.X.SX32 R6, R12, c[0x0][0x16c], 0x1, P0 ;  /* 0x00005b000c067a11 */ /* 0x004fc600000f0eff */
[----:B------:R1:W-:Y:S04]  /*5950*/  STL [R1+0x364], R4 ;  /* 0x0003640401007387 */ /* 0x0003e80000100800 */
[----:B------:R2:W-:Y:S01]  /*5960*/  STL [R1+0x310], R6 ;  /* 0x0003100601007387 */ /* 0x0005e20000100800 */
[----:B0-----:R-:W-:Y:S02]  /*5970*/  LEA R5, P0, R26, c[0x0][0x168], 0x1 ;  /* 0x00005a001a057a11 */ /* 0x001fe400078008ff */
[----:B-1----:R-:W-:-:S03]  /*5980*/  LEA.HI.X.SX32 R4, R14, c[0x0][0x16c], 0x1, P4 ;  /* 0x00005b000e047a11 */ /* 0x002fc600020f0eff */
[----:B------:R0:W-:Y:S01]  /*5990*/  STL [R1+0x28c], R5 ;  /* 0x00028c0501007387 */ /* 0x0001e20000100800 */
[----:B--2---:R-:W-:-:S03]  /*59a0*/  LEA R6, P4, R28, c[0x0][0x168], 0x1 ;  /* 0x00005a001c067a11 */ /* 0x004fc600078808ff */
[----:B------:R1:W-:Y:S04]  /*59b0*/  STL [R1+0x1c8], R4 ;  /* 0x0001c80401007387 */ /* 0x0003e80000100800 */
[----:B------:R2:W-:Y:S01]  /*59c0*/  STL [R1+0x290], R6 ;  /* 0x0002900601007387 */ /* 0x0005e20000100800 */
[----:B0-----:R-:W-:Y:S02]  /*59d0*/  LEA.HI.X.SX32 R5, R16, c[0x0][0x16c], 0x1, P6 ;  /* 0x00005b0010057a11 */ /* 0x001fe400030f0eff */
[----:B-1----:R-:W-:-:S03]  /*59e0*/  LEA R4, P6, R30, c[0x0][0x168], 0x1 ;  /* 0x00005a001e047a11 */ /* 0x002fc600078c08ff */
[----:B------:R0:W-:Y:S01]  /*59f0*/  STL [R1+0x280], R5 ;  /* 0x0002800501007387 */ /* 0x0001e20000100800 */
[----:B--2---:R-:W-:-:S03]  /*5a00*/  LEA.HI.X.SX32 R6, R20, c[0x0][0x16c], 0x1, P3 ;  /* 0x00005b0014067a11 */ /* 0x004fc600018f0eff */
[----:B------:R1:W-:Y:S01]  /*5a10*/  STL [R1+0x324], R4 ;  /* 0x0003240401007387 */ /* 0x0003e20000100800 */
[----:B0-----:R-:W-:Y:S02]  /*5a20*/  LEA.HI.X.SX32 R5, R22, c[0x0][0x16c], 0x1, P2 ;  /* 0x00005b0016057a11 */ /* 0x001fe400010f0eff */
[----:B-1----:R-:W-:-:S05]  /*5a30*/  LEA.HI.X.SX32 R4, R18, c[0x0][0x16c], 0x1, P5 ;  /* 0x00005b0012047a11 */ /* 0x002fca00028f0eff */
[----:B------:R0:W-:Y:S04]  /*5a40*/  STL [R1+0x318], R4 ;  /* 0x0003180401007387 */ /* 0x0001e80000100800 */
[----:B------:R1:W-:Y:S04]  /*5a50*/  STL [R1+0x1cc], R6 ;  /* 0x0001cc0601007387 */ /* 0x0003e80000100800 */
[----:B------:R2:W-:Y:S01]  /*5a60*/  STL [R1+0x288], R5 ;  /* 0x0002880501007387 */ /* 0x0005e20000100800 */
[----:B0-----:R-:W-:Y:S02]  /*5a70*/  LEA.HI.X.SX32 R4, R24, c[0x0][0x16c], 0x1, P1 ;  /* 0x00005b0018047a11 */ /* 0x001fe400008f0eff */
[----:B-1----:R-:W-:-:S03]  /*5a80*/  LEA.HI.X.SX32 R6, R26, c[0x0][0x16c], 0x1, P0 ;  /* 0x00005b001a067a11 */ /* 0x002fc600000f0eff */
[----:B------:R0:W-:Y:S01]  /*5a90*/  STL [R1+0x320], R4 ;  /* 0x0003200401007387 */ /* 0x0001e20000100800 */
[----:B--2---:R-:W-:-:S03]  /*5aa0*/  LEA.HI.X.SX32 R5, R28, c[0x0][0x16c], 0x1, P4 ;  /* 0x00005b001c057a11 */ /* 0x004fc600020f0eff */
[----:B------:R1:W-:Y:S04]  /*5ab0*/  STL [R1+0x1d0], R6 ;  /* 0x0001d00601007387 */ /* 0x0003e80000100800 */
[----:B------:R-:W-:Y:S01]  /*5ac0*/  STL [R1+0x1d4], R5 ;  /* 0x0001d40501007387 */ /* 0x000fe20000100800 */
[----:B0-----:R-:W-:Y:S01]  /*5ad0*/  LEA.HI.X.SX32 R4, R30, c[0x0][0x16c], 0x1, P6 ;  /* 0x00005b001e047a11 */ /* 0x001fe200030f0eff */
[----:B-1----:R-:W-:-:S04]  /*5ae0*/  IMAD.WIDE R6, R202, 0x2, R176 ;  /* 0x00000002ca067825 */ /* 0x002fc800078e02b0 */
[----:B------:R0:W-:Y:S04]  /*5af0*/  STL [R1+0x294], R4 ;  /* 0x0002940401007387 */ /* 0x0001e80000100800 */
[----:B------:R1:W-:Y:S04]  /*5b00*/  STL.64 [R1+0x160], R8 ;  /* 0x0001600801007387 */ /* 0x0003e80000100a00 */
[----:B------:R2:W-:Y:S01]  /*5b10*/  STL.64 [R1+0x158], R6 ;  /* 0x0001580601007387 */ /* 0x0005e20000100a00 */
[----:B0-----:R-:W-:-:S05]  /*5b20*/  IMAD.WIDE R4, R203, 0x2, R178 ;  /* 0x00000002cb047825 */ /* 0x001fca00078e02b2 */
[----:B------:R0:W-:Y:S01]  /*5b30*/  STL.64 [R1+0x150], R4 ;  /* 0x0001500401007387 */ /* 0x0001e20000100a00 */
[----:B-1----:R-:W-:-:S04]  /*5b40*/  IMAD.WIDE R8, R203, 0x2, R176 ;  /* 0x00000002cb087825 */ /* 0x002fc800078e02b0 */
[C---:B--2---:R-:W-:Y:S01]  /*5b50*/  IMAD.WIDE R6, R204.reuse, 0x2, R178 ;  /* 0x00000002cc067825 */ /* 0x044fe200078e02b2 */
[----:B------:R1:W-:Y:S04]  /*5b60*/  STL.64 [R1+0x148], R8 ;  /* 0x0001480801007387 */ /* 0x0003e80000100a00 */
[----:B------:R2:W-:Y:S01]  /*5b70*/  STL.64 [R1+0x140], R6 ;  /* 0x0001400601007387 */ /* 0x0005e20000100a00 */
[----:B0-----:R-:W-:-:S05]  /*5b80*/  IMAD.WIDE R4, R204, 0x2, R176 ;  /* 0x00000002cc047825 */ /* 0x001fca00078e02b0 */
[----:B------:R0:W-:Y:S01]  /*5b90*/  STL.64 [R1+0x138], R4 ;  /* 0x0001380401007387 */ /* 0x0001e20000100a00 */
[----:B-1----:R-:W-:-:S04]  /*5ba0*/  IMAD.WIDE R8, R205, 0x2, R178 ;  /* 0x00000002cd087825 */ /* 0x002fc800078e02b2 */
[----:B--2---:R-:W-:Y:S01]  /*5bb0*/  IMAD.WIDE R6, R205, 0x2, R176 ;  /* 0x00000002cd067825 */ /* 0x004fe200078e02b0 */
        /* <DEDUP_REMOVED lines=48> */
[----:B------:R1:W-:Y:S03]  /*5ec0*/  STL.64 [R1+0x70], R8 ;  /* 0x0000700801007387 */ /* 0x0003e60000100a00 */
[--C-:B------:R-:W-:Y:S01]  /*5ed0*/  IMAD.WIDE R220, R218, 0x2, R178.reuse ;  /* 0x00000002dadc7825 */ /* 0x100fe200078e02b2 */
[----:B------:R2:W-:Y:S03]  /*5ee0*/  STL.64 [R1+0x68], R6 ;  /* 0x0000680601007387 */ /* 0x0005e60000100a00 */
[----:B0-----:R-:W-:-:S04]  /*5ef0*/  IMAD.WIDE R4, R222, 0x2, R178 ;  /* 0x00000002de047825 */ /* 0x001fc800078e02b2 */
[--C-:B------:R-:W-:Y:S01]  /*5f00*/  IMAD.WIDE R218, R218, 0x2, R176.reuse ;  /* 0x00000002dada7825 */ /* 0x100fe200078e02b0 */
[----:B------:R0:W-:Y:S03]  /*5f10*/  STL.64 [R1+0x60], R4 ;  /* 0x0000600401007387 */ /* 0x0001e60000100a00 */
[----:B-1----:R-:W-:-:S04]  /*5f20*/  IMAD.WIDE R8, R222, 0x2, R176 ;  /* 0x00000002de087825 */ /* 0x002fc800078e02b0 */
[C---:B--2---:R-:W-:Y:S01]  /*5f30*/  IMAD.WIDE R6, R223.reuse, 0x2, R178 ;  /* 0x00000002df067825 */ /* 0x044fe200078e02b2 */
[----:B------:R1:W-:Y:S03]  /*5f40*/  STL.64 [R1+0x58], R8 ;  /* 0x0000580801007387 */ /* 0x0003e60000100a00 */
[--C-:B0-----:R-:W-:Y:S01]  /*5f50*/  IMAD.WIDE R4, R223, 0x2, R176.reuse ;  /* 0x00000002df047825 */ /* 0x101fe200078e02b0 */
[----:B------:R0:W-:Y:S03]  /*5f60*/  STL.64 [R1+0x50], R6 ;  /* 0x0000500601007387 */ /* 0x0001e60000100a00 */
[----:B------:R-:W-:Y:S01]  /*5f70*/  IMAD.WIDE R222, R201, 0x2, R176 ;  /* 0x00000002c9de7825 */ /* 0x000fe200078e02b0 */
[----:B------:R2:W-:Y:S03]  /*5f80*/  STL.64 [R1+0x48], R4 ;  /* 0x0000480401007387 */ /* 0x0005e60000100a00 */
[----:B-1----:R-:W-:-:S04]  /*5f90*/  IMAD.WIDE R8, R224, 0x2, R178 ;  /* 0x00000002e0087825 */ /* 0x002fc800078e02b2 */
[----:B0-----:R-:W-:Y:S01]  /*5fa0*/  IMAD.WIDE R6, R224, 0x2, R176 ;  /* 0x00000002e0067825 */ /* 0x001fe200078e02b0 */
[----:B------:R0:W-:Y:S03]  /*5fb0*/  STL.64 [R1+0x40], R8 ;  /* 0x0000400801007387 */ /* 0x0001e60000100a00 */
[C---:B--2---:R-:W-:Y:S01]  /*5fc0*/  IMAD.WIDE R4, R225.reuse, 0x2, R178 ;  /* 0x00000002e1047825 */ /* 0x044fe200078e02b2 */
[----:B------:R1:W-:Y:S04]  /*5fd0*/  STL.64 [R1+0x38], R6 ;  /* 0x0000380601007387 */ /* 0x0003e80000100a00 */
[----:B------:R2:W-:Y:S01]  /*5fe0*/  STL.64 [R1+0x30], R4 ;  /* 0x0000300401007387 */ /* 0x0005e20000100a00 */
[----:B0-----:R-:W-:-:S04]  /*5ff0*/  IMAD.WIDE R8, R225, 0x2, R176 ;  /* 0x00000002e1087825 */ /* 0x001fc800078e02b0 */
[C---:B-1----:R-:W-:Y:S01]  /*6000*/  IMAD.WIDE R6, R226.reuse, 0x2, R178 ;  /* 0x00000002e2067825 */ /* 0x042fe200078e02b2 */
[----:B------:R0:W-:Y:S03]  /*6010*/  STL.64 [R1+0x28], R8 ;  /* 0x0000280801007387 */ /* 0x0001e60000100a00 */
[----:B--2---:R-:W-:Y:S01]  /*6020*/  IMAD.WIDE R4, R226, 0x2, R176 ;  /* 0x00000002e2047825 */ /* 0x004fe200078e02b0 */
[----:B------:R1:W-:Y:S03]  /*6030*/  STL.64 [R1+0x20], R6 ;  /* 0x0000200601007387 */ /* 0x0003e60000100a00 */
[--C-:B------:R-:W-:Y:S01]  /*6040*/  IMAD.WIDE R224, R201, 0x2, R178.reuse ;  /* 0x00000002c9e07825 */ /* 0x100fe200078e02b2 */
[----:B------:R2:W-:Y:S03]  /*6050*/  STL.64 [R1+0x18], R4 ;  /* 0x0000180401007387 */ /* 0x0005e60000100a00 */
[----:B0-----:R-:W-:-:S04]  /*6060*/  IMAD.WIDE R8, R227, 0x2, R178 ;  /* 0x00000002e3087825 */ /* 0x001fc800078e02b2 */
[----:B-1----:R-:W-:Y:S01]  /*6070*/  IMAD.WIDE R6, R227, 0x2, R176 ;  /* 0x00000002e3067825 */ /* 0x002fe200078e02b0 */
[----:B------:R0:W-:Y:S03]  /*6080*/  STL.64 [R1+0x10], R8 ;  /* 0x0000100801007387 */ /* 0x0001e60000100a00 */
[C---:B--2---:R-:W-:Y:S01]  /*6090*/  IMAD.WIDE R4, R250.reuse, 0x2, R178 ;  /* 0x00000002fa047825 */ /* 0x044fe200078e02b2 */
[----:B------:R0:W-:Y:S03]  /*60a0*/  STL.64 [R1+0x8], R6 ;  /* 0x0000080601007387 */ /* 0x0001e60000100a00 */
[--C-:B------:R-:W-:Y:S01]  /*60b0*/  IMAD.WIDE R250, R250, 0x2, R176.reuse ;  /* 0x00000002fafa7825 */ /* 0x100fe200078e02b0 */
[----:B------:R0:W-:Y:S03]  /*60c0*/  STL.64 [R1], R4 ;  /* 0x0000000401007387 */ /* 0x0001e60000100a00 */
[----:B------:R-:W-:-:S04]  /*60d0*/  IMAD.WIDE R226, R200, 0x2, R176 ;  /* 0x00000002c8e27825 */ /* 0x000fc800078e02b0 */
.L_x_3:
[----:B------:R-:W2:Y:S04]  /*60e0*/  LDL.64 R26, [R1] ;  /* 0x00000000011a7983 */ /* 0x000ea80000100a00 */
[----:B------:R-:W3:Y:S04]  /*60f0*/  LDL.64 R20, [R1+0x8] ;  /* 0x0000080001147983 */ /* 0x000ee80000100a00 */
[----:B------:R-:W4:Y:S04]  /*6100*/  LDL.64 R12, [R1+0x10] ;  /* 0x00001000010c7983 */ /* 0x000f280000100a00 */
[----:B------:R-:W2:Y:S04]  /*6110*/  LDL.64 R24, [R1+0x18] ;  /* 0x0000180001187983 */ /* 0x000ea80000100a00 */
[----:B------:R-:W2:Y:S04]  /*6120*/  LDL.64 R30, [R1+0x20] ;  /* 0x00002000011e7983 */ /* 0x000ea80000100a00 */
[----:B------:R-:W2:Y:S04]  /*6130*/  LDL.64 R22, [R1+0x28] ;  /* 0x0000280001167983 */ /* 0x000ea80000100a00 */
[----:B------:R-:W2:Y:S01]  /*6140*/  LDL.64 R28, [R1+0x30] ;  /* 0x00003000011c7983 */ /* 0x000ea20000100a00 */
[----:B------:R-:W-:-:S02]  /*6150*/  ISETP.GT.AND P2, PT, R0, RZ, PT ;  /* 0x000000ff0000720c */ /* 0x000fc40003f44270 */
[-C--:B0----5:R-:W-:Y:S01]  /*6160*/  IADD3 R6, P1, R176, R164.reuse, RZ ;  /* 0x000000a4b0067210 */ /* 0x0a1fe20007f3e0ff */
[----:B------:R-:W-:Y:S01]  /*6170*/  STL [R1+0x64c], R96 ;  /* 0x00064c6001007387 */ /* 0x000fe20000100800 */
[----:B------:R-:W-:Y:S02]  /*6180*/  PRMT R181, RZ, 0x7610, R181 ;  /* 0x00007610ffb57816 */ /* 0x000fe400000000b5 */
[----:B------:R-:W-:Y:S01]  /*6190*/  IADD3 R4, P0, R178, R164, RZ ;  /* 0x000000a4b2047210 */ /* 0x000fe20007f1e0ff */
[----:B------:R-:W-:Y:S01]  /*61a0*/  STL [R1+0x648], R97 ;  /* 0x0006486101007387 */ /* 0x000fe20000100800 */
[--C-:B------:R-:W-:Y:S01]  /*61b0*/  IMAD.X R7, R177, 0x1, R165.reuse, P1 ;  /* 0x00000001b1077824 */ /* 0x100fe200008e06a5 */
[----:B------:R-:W-:Y:S02]  /*61c0*/  ISETP.GT.AND P3, PT, R0, 0x1, PT ;  /* 0x000000010000780c */ /* 0x000fe40003f64270 */
[----:B------:R-:W-:Y:S01]  /*61d0*/  STL [R1+0x644], R98 ;  /* 0x0006446201007387 */ /* 0x000fe20000100800 */
[----:B------:R-:W-:Y:S01]  /*61e0*/  PRMT R184, RZ, 0x7610, R184 ;  /* 0x00007610ffb87816 */ /* 0x000fe200000000b8 */
[----:B------:R-:W-:-:S02]  /*61f0*/  IMAD.X R5, R179, 0x1, R165, P0 ;  /* 0x00000001b3057824 */ /* 0x000fc400000e06a5 */
[----:B------:R-:W-:Y:S04]  /*6200*/  STL [R1+0x640], R99 ;  /* 0x0006406301007387 */ /* 0x000fe80000100800 */
        /* <DEDUP_REMOVED lines=15> */
[----:B------:R0:W-:Y:S04]  /*6300*/  STL [R1+0x600], R83 ;  /* 0x0006005301007387 */ /* 0x0001e80000100800 */
[----:B------:R-:W-:Y:S04]  /*6310*/  STL [R1+0x494], R252 ;  /* 0x000494fc01007387 */ /* 0x000fe80000100800 */
[----:B------:R-:W-:Y:S04]  /*6320*/  STL [R1+0x48c], R217 ;  /* 0x00048cd901007387 */ /* 0x000fe80000100800 */
[----:B------:R1:W-:Y:S04]  /*6330*/  STL [R1+0x488], R215 ;  /* 0x000488d701007387 */ /* 0x0003e80000100800 */
[----:B------:R0:W-:Y:S04]  /*6340*/  STL [R1+0x484], R180 ;  /* 0x000484b401007387 */ /* 0x0001e80000100800 */
[----:B------:R-:W-:Y:S04]  /*6350*/  STL [R1+0x498], R176 ;  /* 0x000498b001007387 */ /* 0x000fe80000100800 */
[----:B------:R0:W-:Y:S04]  /*6360*/  STL [R1+0x490], R177 ;  /* 0x000490b101007387 */ /* 0x0001e80000100800 */
        /* <DEDUP_REMOVED lines=36> */
[----:B------:R-:W4:Y:S04]  /*65b0*/  LDL.64 R32, [R1+0x38] ;  /* 0x0000380001207983 */ /* 0x000f280000100a00 */
[----:B------:R1:W4:Y:S01]  /*65c0*/  @P2 LDG.E.U16 R181, [R6.64] ;  /* 0x0000000406b52981 */ /* 0x000322000c1e1500 */
[----:B------:R-:W-:-:S03]  /*65d0*/  PRMT R211, RZ, 0x7610, R211 ;  /* 0x00007610ffd37816 */ /* 0x000fc600000000d3 */
[----:B------:R1:W4:Y:S01]  /*65e0*/  @P2 LDG.E.U16 R184, [R4.64] ;  /* 0x0000000404b82981 */ /* 0x000322000c1e1500 */
[----:B------:R-:W-:Y:S02]  /*65f0*/  PRMT R212, RZ, 0x7610, R212 ;  /* 0x00007610ffd47816 */ /* 0x000fe400000000d4 */
[----:B------:R-:W-:Y:S01]  /*6600*/  PRMT R19, RZ, 0x7610, R19 ;  /* 0x00007610ff137816 */ /* 0x000fe20000000013 */
[----:B0-----:R-:W4:Y:S01]  /*6610*/  LDL.64 R82, [R1+0x70] ;  /* 0x0000700001527983 */ /* 0x001f220000100a00 */
[-C--:B-1----:R-:W-:Y:S02]  /*6620*/  IADD3 R6, P1, R218, R164.reuse, RZ ;  /* 0x000000a4da067210 */ /* 0x082fe40007f3e0ff */
[----:B------:R-:W-:Y:S01]  /*6630*/  ISETP.GT.AND P2, PT, R0, 0x2, PT ;  /* 0x000000020000780c */ /* 0x000fe20003f44270 */
[----:B------:R-:W4:Y:S02]  /*6640*/  LDL.64 R34, [R1+0x78] ;  /* 0x0000780001227983 */ /* 0x000f240000100a00 */
[--C-:B------:R-:W-:Y:S01]  /*6650*/  IMAD.X R7, R219, 0x1, R165.reuse, P1 ;  /* 0x00000001db077824 */ /* 0x100fe200008e06a5 */
[----:B------:R-:W-:Y:S01]  /*6660*/  IADD3 R4, P0, R220, R164, RZ ;  /* 0x000000a4dc047210 */ /* 0x000fe20007f1e0ff */
[----:B------:R-:W4:Y:S04]  /*6670*/  LDL.64 R80, [R1+0x88] ;  /* 0x0000880001507983 */ /* 0x000f280000100a00 */
[----:B------:R0:W4:Y:S01]  /*6680*/  @P3 LDG.E.U16 R211, [R6.64] ;  /* 0x0000000406d33981 */ /* 0x000122000c1e1500 */
[----:B------:R-:W-:Y:S01]  /*6690*/  IMAD.X R5, R221, 0x1, R165, P0 ;  /* 0x00000001dd057824 */ /* 0x000fe200000e06a5 */
[----:B------:R-:W-:-:S02]  /*66a0*/  PRMT R18, RZ, 0x7610, R18 ;  /* 0x00007610ff127816 */ /* 0x000fc40000000012 */
[----:B------:R-:W-:Y:S01]  /*66b0*/  PRMT R11, RZ, 0x7610, R11 ;  /* 0x00007610ff0b7816 */ /* 0x000fe2000000000b */
[----:B------:R-:W4:Y:S04]  /*66c0*/  LDL.64 R84, [R1+0xe8] ;  /* 0x0000e80001547983 */ /* 0x000f280000100a00 */
[----:B------:R1:W4:Y:S01]  /*66d0*/  @P3 LDG.E.U16 R212, [R4.64] ;  /* 0x0000000404d43981 */ /* 0x000322000c1e1500 */
[-C--:B0-----:R-:W-:Y:S02]  /*66e0*/  IADD3 R6, P1, R222, R164.reuse, RZ ;  /* 0x000000a4de067210 */ /* 0x081fe40007f3e0ff */
[----:B------:R-:W-:Y:S01]  /*66f0*/  ISETP.GT.AND P3, PT, R0, 0x3, PT ;  /* 0x000000030000780c */ /* 0x000fe20003f64270 */
[----:B------:R-:W4:Y:S02]  /*6700*/  LDL.64 R90, [R1+0x128] ;  /* 0x00012800015a7983 */ /* 0x000f240000100a00 */
[----:B------:R-:W-:Y:S01]  /*6710*/  IMAD.X R7, R223, 0x1, R165, P1 ;  /* 0x00000001df077824 */ /* 0x000fe200008e06a5 */
[----:B------:R-:W-:Y:S01]  /*6720*/  PRMT R10, RZ, 0x7610, R10 ;  /* 0x00007610ff0a7816 */ /* 0x000fe2000000000a */
[----:B------:R-:W4:Y:S01]  /*6730*/  LDL.64 R88, [R1+0x140] ;  /* 0x0001400001587983 */ /* 0x000f220000100a00 */
[----:B-1----:R-:W-:-:S03]  /*6740*/  IADD3 R4, P0, R224, R164, RZ ;  /* 0x000000a4e0047210 */ /* 0x002fc60007f1e0ff */
[----:B------:R0:W4:Y:S02]  /*6750*/  @P2 LDG.E.U16 R19, [R6.64] ;  /* 0x0000000406132981 */ /* 0x000124000c1e1500 */
[----:B------:R-:W-:Y:S01]  /*6760*/  IMAD.X R5, R225, 0x1, R165, P0 ;  /* 0x00000001e1057824 */ /* 0x000fe200000e06a5 */
[----:B------:R-:W-:Y:S01]  /*6770*/  PRMT R193, RZ, 0x7610, R193 ;  /* 0x00007610ffc17816 */ /* 0x000fe200000000c1 */
[----:B------:R-:W4:Y:S04]  /*6780*/  LDL.64 R86, [R1+0x148] ;  /* 0x0001480001567983 */ /* 0x000f280000100a00 */
[----:B------:R1:W4:Y:S01]  /*6790*/  @P2 LDG.E.U16 R18, [R4.64] ;  /* 0x0000000404122981 */ /* 0x000322000c1e1500 */
[----:B0-----:R-:W-:Y:S02]  /*67a0*/  IADD3 R6, P1, R226, R164, RZ ;  /* 0x000000a4e2067210 */ /* 0x001fe40007f3e0ff */
[----:B------:R-:W-:-:S03]  /*67b0*/  ISETP.GT.AND P2, PT, R0, 0x4, PT ;  /* 0x000000040000780c */ /* 0x000fc60003f44270 */
[----:B------:R-:W-:Y:S01]  /*67c0*/  IMAD.X R7, R227, 0x1, R165, P1 ;  /* 0x00000001e3077824 */ /* 0x000fe200008e06a5 */
[----:B-1----:R-:W-:-:S04]  /*67d0*/  IADD3 R4, P0, R228, R164, RZ ;  /* 0x000000a4e4047210 */ /* 0x002fc80007f1e0ff */
[----:B------:R0:W4:Y:S01]  /*67e0*/  @P3 LDG.E.U16 R11, [R6.64] ;  /* 0x00000004060b3981 */ /* 0x000122000c1e1500 */
[----:B------:R-:W-:-:S05]  /*67f0*/  IMAD.X R5, R229, 0x1, R165, P0 ;  /* 0x00000001e5057824 */ /* 0x000fca00000e06a5 */
[----:B------:R1:W4:Y:S01]  /*6800*/  @P3 LDG.E.U16 R10, [R4.64] ;  /* 0x00000004040a3981 */ /* 0x000322000c1e1500 */
[----:B0-----:R-:W-:Y:S02]  /*6810*/  IADD3 R6, P1, R230, R164, RZ ;  /* 0x000000a4e6067210 */ /* 0x001fe40007f3e0ff */
[----:B------:R-:W-:-:S03]  /*6820*/  ISETP.GT.AND P3, PT, R0, 0x5, PT ;  /* 0x000000050000780c */ /* 0x000fc60003f64270 */
[----:B------:R-:W-:Y:S01]  /*6830*/  IMAD.X R7, R231, 0x1, R165, P1 ;  /* 0x00000001e7077824 */ /* 0x000fe200008e06a5 */
[----:B-1----:R-:W-:-:S04]  /*6840*/  IADD3 R4, P0, R232, R164, RZ ;  /* 0x000000a4e8047210 */ /* 0x002fc80007f1e0ff */
[----:B------:R0:W4:Y:S01]  /*6850*/  @P2 LDG.E.U16 R193, [R6.64] ;  /* 0x0000000406c12981 */ /* 0x000122000c1e1500 */
[----:B------:R-:W-:Y:S01]  /*6860*/  PRMT R192, RZ, 0x7610, R192 ;  /* 0x00007610ffc07816 */ /* 0x000fe200000000c0 */
[----:B------:R-:W-:Y:S01]  /*6870*/  IMAD.X R5, R233, 0x1, R165, P0 ;  /* 0x00000001e9057824 */ /* 0x000fe200000e06a5 */
[----:B------:R-:W-:-:S04]  /*6880*/  PRMT R213, RZ, 0x7610, R213 ;  /* 0x00007610ffd57816 */ /* 0x000fc800000000d5 */
        /* <DEDUP_REMOVED lines=33> */
[----:B------:R-:W-:Y:S02]  /*6aa0*/  PRMT R187, RZ, 0x7610, R187 ;  /* 0x00007610ffbb7816 */ /* 0x000fe400000000bb */
[----:B------:R-:W-:Y:S01]  /*6ab0*/  PRMT R209, RZ, 0x7610, R209 ;  /* 0x00007610ffd17816 */ /* 0x000fe200000000d1 */
[----:B------:R-:W-:-:S05]  /*6ac0*/  IMAD.X R5, R249, 0x1, R165, P0 ;  /* 0x00000001f9057824 */ /* 0x000fca00000e06a5 */
[----:B------:R2:W4:Y:S01]  /*6ad0*/  @P2 LDG.E.U16 R187, [R4.64] ;  /* 0x0000000404bb2981 */ /* 0x000522000c1e1500 */
[----:B0-----:R-:W-:-:S05]  /*6ae0*/  IADD3 R6, P1, R250, R164, RZ ;  /* 0x000000a4fa067210 */ /* 0x001fca0007f3e0ff */
[----:B------:R-:W-:Y:S01]  /*6af0*/  IMAD.X R7, R251, 0x1, R165, P1 ;  /* 0x00000001fb077824 */ /* 0x000fe200008e06a5 */
[----:B--2---:R-:W-:-:S04]  /*6b00*/  IADD3 R4, P0, R26, R164, RZ ;  /* 0x000000a41a047210 */ /* 0x004fc80007f1e0ff */
[----:B------:R3:W2:Y:S01]  /*6b10*/  @P3 LDG.E.U16 R209, [R6.64] ;  /* 0x0000000406d13981 */ /* 0x0006a2000c1e1500 */
[----:B------:R-:W-:Y:S01]  /*6b20*/  PRMT R206, RZ, 0x7610, R206 ;  /* 0x00007610ffce7816 */ /* 0x000fe200000000ce */
[----:B------:R-:W-:Y:S01]  /*6b30*/  IMAD.X R5, R27, 0x1, R165, P0 ;  /* 0x000000011b057824 */ /* 0x000fe200000e06a5 */
[----:B------:R-:W-:Y:S01]  /*6b40*/  ISETP.GT.AND P2, PT, R0, 0xa, PT ;  /* 0x0000000a0000780c */ /* 0x000fe20003f44270 */
[----:B------:R-:W2:Y:S01]  /*6b50*/  LDL.64 R26, [R1+0x48] ;  /* 0x00004800011a7983 */ /* 0x000ea20000100a00 */
[----:B---3--:R-:W-:-:S03]  /*6b60*/  IADD3 R6, P1, R20, R164, RZ ;  /* 0x000000a414067210 */ /* 0x008fc60007f3e0ff */
[----:B------:R4:W3:Y:S02]  /*6b70*/  @P3 LDG.E.U16 R206, [R4.64] ;  /* 0x0000000404ce3981 */ /* 0x0008e4000c1e1500 */
[----:B------:R-:W-:Y:S02]  /*6b80*/  IMAD.X R7, R21, 0x1, R165, P1 ;  /* 0x0000000115077824 */ /* 0x000fe400008e06a5 */
[----:B------:R-:W2:Y:S01]  /*6b90*/  LDL.64 R20, [R1+0x40] ;  /* 0x0000400001147983 */ /* 0x000ea20000100a00 */
[----:B------:R-:W-:Y:S02]  /*6ba0*/  PRMT R15, RZ, 0x7610, R15 ;  /* 0x00007610ff0f7816 */ /* 0x000fe4000000000f */
[-C--:B----4-:R-:W-:Y:S02]  /*6bb0*/  IADD3 R4, P0, R12, R164.reuse, RZ ;  /* 0x000000a40c047210 */ /* 0x090fe40007f1e0ff */
[----:B------:R-:W-:Y:S02]  /*6bc0*/  IADD3 R12, P1, R24, R164, RZ ;  /* 0x000000a4180c7210 */ /* 0x000fe40007f3e0ff */
[----:B------:R0:W4:Y:S01]  /*6bd0*/  @P2 LDG.E.U16 R15, [R6.64] ;  /* 0x00000004060f2981 */ /* 0x000122000c1e1500 */
[----:B------:R-:W-:Y:S01]  /*6be0*/  ISETP.GT.AND P3, PT, R0, 0xb, PT ;  /* 0x0000000b0000780c */ /* 0x000fe20003f64270 */
[--C-:B------:R-:W-:Y:S01]  /*6bf0*/  IMAD.X R5, R13, 0x1, R165.reuse, P0 ;  /* 0x000000010d057824 */ /* 0x100fe200000e06a5 */
[----:B------:R-:W-:Y:S01]  /*6c00*/  PRMT R14, RZ, 0x7610, R14 ;  /* 0x00007610ff0e7816 */ /* 0x000fe2000000000e */
[----:B------:R-:W-:-:S02]  /*6c10*/  IMAD.X R13, R25, 0x1, R165, P1 ;  /* 0x00000001190d7824 */ /* 0x000fc400008e06a5 */
[----:B------:R-:W3:Y:S01]  /*6c20*/  LDL.64 R24, [R1+0x50] ;  /* 0x0000500001187983 */ /* 0x000ee20000100a00 */
[----:B0-----:R-:W-:-:S03]  /*6c30*/  PRMT R7, RZ, 0x7610, R7 ;  /* 0x00007610ff077816 */ /* 0x001fc60000000007 */
[----:B------:R0:W3:Y:S01]  /*6c40*/  @P2 LDG.E.U16 R14, [R4.64] ;  /* 0x00000004040e2981 */ /* 0x0000e2000c1e1500 */
[----:B------:R-:W-:-:S03]  /*6c50*/  PRMT R6, RZ, 0x7610, R6 ;  /* 0x00007610ff067816 */ /* 0x000fc60000000006 */
[----:B------:R1:W3:Y:S01]  /*6c60*/  @P3 LDG.E.U16 R7, [R12.64] ;  /* 0x000000040c073981 */ /* 0x0002e2000c1e1500 */
[----:B0-----:R-:W-:-:S05]  /*6c70*/  IADD3 R4, P0, R30, R164, RZ ;  /* 0x000000a41e047210 */ /* 0x001fca0007f1e0ff */
[--C-:B------:R-:W-:Y:S01]  /*6c80*/  IMAD.X R5, R31, 0x1, R165.reuse, P0 ;  /* 0x000000011f057824 */ /* 0x100fe200000e06a5 */
[----:B-1----:R-:W-:Y:S01]  /*6c90*/  IADD3 R12, P1, R22, R164, RZ ;  /* 0x000000a4160c7210 */ /* 0x002fe20007f3e0ff */
[----:B------:R-:W4:Y:S04]  /*6ca0*/  LDL.64 R30, [R1+0x60] ;  /* 0x00006000011e7983 */ /* 0x000f280000100a00 */
[----:B------:R0:W4:Y:S01]  /*6cb0*/  @P3 LDG.E.U16 R6, [R4.64] ;  /* 0x0000000404063981 */ /* 0x000122000c1e1500 */
[----:B------:R-:W-:-:S03]  /*6cc0*/  IMAD.X R13, R23, 0x1, R165, P1 ;  /* 0x00000001170d7824 */ /* 0x000fc600008e06a5 */
[----:B------:R-:W4:Y:S01]  /*6cd0*/  LDL.64 R22, [R1+0x58] ;  /* 0x0000580001167983 */ /* 0x000f220000100a00 */
[----:B0-----:R-:W-:-:S05]  /*6ce0*/  IADD3 R4, P0, R28, R164, RZ ;  /* 0x000000a41c047210 */ /* 0x001fca0007f1e0ff */
[----:B------:R-:W-:Y:S02]  /*6cf0*/  IMAD.X R5, R29, 0x1, R165, P0 ;  /* 0x000000011d057824 */ /* 0x000fe400000e06a5 */
[----:B------:R-:W4:Y:S01]  /*6d00*/  LDL.64 R28, [R1+0x68] ;  /* 0x00006800011c7983 */ /* 0x000f220000100a00 */
[----:B------:R-:W-:Y:S02]  /*6d10*/  ISETP.GT.AND P2, PT, R0, 0xc, PT ;  /* 0x0000000c0000780c */ /* 0x000fe40003f44270 */
[----:B------:R-:W-:-:S11]  /*6d20*/  PRMT R189, RZ, 0x7610, R189 ;  /* 0x00007610ffbd7816 */ /* 0x000fd600000000bd */
[----:B------:R0:W4:Y:S02]  /*6d30*/  @P2 LDG.E.U16 R189, [R12.64] ;  /* 0x000000040cbd2981 */ /* 0x000124000c1e1500 */
[----:B0-----:R-:W-:-:S05]  /*6d40*/  IADD3 R12, P1, R32, R164, RZ ;  /* 0x000000a4200c7210 */ /* 0x001fca0007f3e0ff */
[----:B------:R-:W-:Y:S02]  /*6d50*/  IMAD.X R13, R33, 0x1, R165, P1 ;  /* 0x00000001210d7824 */ /* 0x000fe400008e06a5 */
[----:B------:R-:W4:Y:S01]  /*6d60*/  LDL.64 R32, [R1+0x80] ;  /* 0x0000800001207983 */ /* 0x000f220000100a00 */
[----:B------:R-:W-:Y:S02]  /*6d70*/  PRMT R191, RZ, 0x7610, R191 ;  /* 0x00007610ffbf7816 */ /* 0x000fe400000000bf */
[----:B------:R-:W-:-:S04]  /*6d80*/  ISETP.GT.AND P3, PT, R0, 0xd, PT ;  /* 0x0000000d0000780c */ /* 0x000fc80003f64270 */
[----:B------:R2:W4:Y:S01]  /*6d90*/  @P2 LDG.E.U16 R191, [R4.64] ;  /* 0x0000000404bf2981 */ /* 0x000522000c1e1500 */
[----:B------:R-:W-:Y:S02]  /*6da0*/  PRMT R202, RZ, 0x7610, R202 ;  /* 0x00007610ffca7816 */ /* 0x000fe400000000ca */
[----:B------:R-:W-:Y:S02]  /*6db0*/  PRMT R204, RZ, 0x7610, R204 ;  /* 0x00007610ffcc7816 */ /* 0x000fe400000000cc */
[----:B------:R-:W-:-:S04]  /*6dc0*/  ISETP.GT.AND P2, PT, R0, 0xe, PT ;  /* 0x0000000e0000780c */ /* 0x000fc80003f44270 */
[----:B------:R0:W4:Y:S02]  /*6dd0*/  @P3 LDG.E.U16 R204, [R12.64] ;  /* 0x000000040ccc3981 */ /* 0x000124000c1e1500 */
[----:B0-----:R-:W-:Y:S02]  /*6de0*/  PRMT R13, RZ, 0x7610, R13 ;  /* 0x00007610ff0d7816 */ /* 0x001fe4000000000d */
[----:B------:R-:W-:Y:S02]  /*6df0*/  PRMT R12, RZ, 0x7610, R12 ;  /* 0x00007610ff0c7816 */ /* 0x000fe4000000000c */
[----:B------:R-:W-:Y:S02]  /*6e00*/  PRMT R195, RZ, 0x7610, R195 ;  /* 0x00007610ffc37816 */ /* 0x000fe400000000c3 */
[----:B------:R-:W-:Y:S02]  /*6e10*/  PRMT R197, RZ, 0x7610, R197 ;  /* 0x00007610ffc57816 */ /* 0x000fe400000000c5 */
[----:B------:R-:W-:-:S02]  /*6e20*/  PRMT R201, RZ, 0x7610, R201 ;  /* 0x00007610ffc97816 */ /* 0x000fc400000000c9 */
[-C--:B--2---:R-:W-:Y:S02]  /*6e30*/  IADD3 R4, P0, R20, R164.reuse, RZ ;  /* 0x000000a414047210 */ /* 0x084fe40007f1e0ff */
[----:B------:R-:W-:-:S03]  /*6e40*/  IADD3 R20, P1, R26, R164, RZ ;  /* 0x000000a41a147210 */ /* 0x000fc60007f3e0ff */
[--C-:B------:R-:W-:Y:S02]  /*6e50*/  IMAD.X R5, R21, 0x1, R165.reuse, P0 ;  /* 0x0000000115057824 */ /* 0x100fe400000e06a5 */
[----:B------:R-:W-:Y:S02]  /*6e60*/  IMAD.X R21, R27, 0x1, R165, P1 ;  /* 0x000000011b157824 */ /* 0x000fe400008e06a5 */
[----:B------:R-:W2:Y:S04]  /*6e70*/  LDL.64 R26, [R1+0x90] ;  /* 0x00009000011a7983 */ /* 0x000ea80000100a00 */
[----:B------:R3:W2:Y:S04]  /*6e80*/  @P3 LDG.E.U16 R202, [R4.64] ;  /* 0x0000000404ca3981 */ /* 0x0006a8000c1e1500 */
[----:B------:R4:W2:Y:S01]  /*6e90*/  @P2 LDG.E.U16 R13, [R20.64] ;  /* 0x00000004140d2981 */ /* 0x0008a2000c1e1500 */
[----:B---3--:R-:W-:-:S05]  /*6ea0*/  IADD3 R4, P0, R24, R164, RZ ;  /* 0x000000a418047210 */ /* 0x008fca0007f1e0ff */
[----:B------:R-:W-:-:S05]  /*6eb0*/  IMAD.X R5, R25, 0x1, R165, P0 ;  /* 0x0000000119057824 */ /* 0x000fca00000e06a5 */
[----:B------:R0:W3:Y:S01]  /*6ec0*/  @P2 LDG.E.U16 R12, [R4.64] ;  /* 0x00000004040c2981 */ /* 0x0000e2000c1e1500 */
[----:B----4-:R-:W-:-:S05]  /*6ed0*/  IADD3 R20, P2, R30, R164, RZ ;  /* 0x000000a41e147210 */ /* 0x010fca0007f5e0ff */
[--C-:B------:R-:W-:Y:S02]  /*6ee0*/  IMAD.X R21, R31, 0x1, R165.reuse, P2 ;  /* 0x000000011f157824 */ /* 0x100fe400010e06a5 */
[----:B------:R-:W4:Y:S01]  /*6ef0*/  LDL.64 R30, [R1+0x98] ;  /* 0x00009800011e7983 */ /* 0x000f220000100a00 */
[-C--:B------:R-:W-:Y:S02]  /*6f00*/  IADD3 R24, P1, R22, R164.reuse, RZ ;  /* 0x000000a416187210 */ /* 0x080fe40007f3e0ff */
[C---:B------:R-:W-:Y:S02]  /*6f10*/  ISETP.GT.AND P3, PT, R0.reuse, 0xf, PT ;  /* 0x0000000f0000780c */ /* 0x040fe40003f64270 */
[----:B------:R-:W-:Y:S01]  /*6f20*/  ISETP.GT.AND P0, PT, R0, 0x10, PT ;  /* 0x000000100000780c */ /* 0x000fe20003f04270 */
[----:B------:R-:W-:Y:S01]  /*6f30*/  IMAD.X R25, R23, 0x1, R165, P1 ;  /* 0x0000000117197824 */ /* 0x000fe200008e06a5 */
[----:B0-----:R-:W-:Y:S02]  /*6f40*/  PRMT R4, RZ, 0x7610, R4 ;  /* 0x00007610ff047816 */ /* 0x001fe40000000004 */
[----:B------:R-:W-:-:S07]  /*6f50*/  IADD3 R22, P1, R28, R164, RZ ;  /* 0x000000a41c167210 */ /* 0x000fce0007f3e0ff */
[----:B------:R0:W3:Y:S01]  /*6f60*/  @P3 LDG.E.U16 R4, [R20.64] ;  /* 0x0000000414043981 */ /* 0x0000e2000c1e1500 */
[----:B------:R-:W-:-:S03]  /*6f70*/  IMAD.X R23, R29, 0x1, R165, P1 ;  /* 0x000000011d177824 */ /* 0x000fc600008e06a5 */
[----:B------:R-:W3:Y:S04]  /*6f80*/  LDL.64 R28, [R1+0xa0] ;  /* 0x0000a000011c7983 */ /* 0x000ee80000100a00 */
[----:B------:R1:W3:Y:S01]  /*6f90*/  @P0 LDG.E.U16 R195, [R22.64] ;  /* 0x0000000416c30981 */ /* 0x0002e2000c1e1500 */
[-C--:B0-----:R-:W-:Y:S02]  /*6fa0*/  IADD3 R20, P2, R82, R164.reuse, RZ ;  /* 0x000000a452147210 */ /* 0x081fe40007f5e0ff */
[----:B-1----:R-:W-:-:S03]  /*6fb0*/  IADD3 R22, P1, R34, R164, RZ ;  /* 0x000000a422167210 */ /* 0x002fc60007f3e0ff */
[----:B------:R-:W-:Y:S01]  /*6fc0*/  IMAD.X R21, R83, 0x1, R165, P2 ;  /* 0x0000000153157824 */ /* 0x000fe200010e06a5 */
[----:B------:R-:W-:Y:S01]  /*6fd0*/  PRMT R5, RZ, 0x7610, R5 ;  /* 0x00007610ff057816 */ /* 0x000fe20000000005 */
[----:B------:R-:W3:Y:S01]  /*6fe0*/  LDL.64 R82, [R1+0xf0] ;  /* 0x0000f00001527983 */ /* 0x000ee20000100a00 */
[----:B------:R-:W-:-:S03]  /*6ff0*/  IMAD.X R23, R35, 0x1, R165, P1 ;  /* 0x0000000123177824 */ /* 0x000fc600008e06a5 */
[----:B------:R-:W3:Y:S04]  /*7000*/  LDL.64 R34, [R1+0xa8] ;  /* 0x0000a80001227983 */ /* 0x000ee80000100a00 */
[----:B------:R0:W3:Y:S04]  /*7010*/  @P0 LDG.E.U16 R197, [R20.64] ;  /* 0x0000000414c50981 */ /* 0x0000e8000c1e1500 */
[----:B------:R4:W3:Y:S01]  /*7020*/  @P3 LDG.E.U16 R5, [R24.64] ;  /* 0x0000000418053981 */ /* 0x0008e2000c1e1500 */
[----:B0-----:R-:W-:-:S05]  /*7030*/  IADD3 R20, P0, R32, R164, RZ ;  /* 0x000000a420147210 */ /* 0x001fca0007f1e0ff */
[----:B------:R-:W-:Y:S02]  /*7040*/  IMAD.X R21, R33, 0x1, R165, P0 ;  /* 0x0000000121157824 */ /* 0x000fe400000e06a5 */
[----:B------:R-:W3:Y:S01]  /*7050*/  LDL.64 R32, [R1+0xb0] ;  /* 0x0000b00001207983 */ /* 0x000ee20000100a00 */
[----:B------:R-:W-:-:S13]  /*7060*/  ISETP.GT.AND P3, PT, R0, 0x11, PT ;  /* 0x000000110000780c */ /* 0x000fda0003f64270 */
[----:B------:R0:W3:Y:S02]  /*7070*/  @P3 LDG.E.U16 R201, [R22.64] ;  /* 0x0000000416c93981 */ /* 0x0000e4000c1e1500 */
[----:B0-----:R-:W-:-:S05]  /*7080*/  IADD3 R22, P0, R80, R164, RZ ;  /* 0x000000a450167210 */ /* 0x001fca0007f1e0ff */
[----:B------:R-:W-:Y:S02]  /*7090*/  IMAD.X R23, R81, 0x1, R165, P0 ;  /* 0x0000000151177824 */ /* 0x000fe400000e06a5 */
[----:B------:R-:W3:Y:S01]  /*70a0*/  LDL.64 R80, [R1+0xb8] ;  /* 0x0000b80001507983 */ /* 0x000ee20000100a00 */
[----:B------:R-:W-:Y:S02]  /*70b0*/  ISETP.GT.AND P1, PT, R0, 0x12, PT ;  /* 0x000000120000780c */ /* 0x000fe40003f24270 */
[----:B------:R-:W-:-:S06]  /*70c0*/  PRMT R198, RZ, 0x7610, R198 ;  /* 0x00007610ffc67816 */ /* 0x000fcc00000000c6 */
[----:B------:R0:W3:Y:S02]  /*70d0*/  @P3 LDG.E.U16 R198, [R20.64] ;  /* 0x0000000414c63981 */ /* 0x0000e4000c1e1500 */
[----:B0-----:R-:W-:-:S06]  /*70e0*/  PRMT R20, RZ, 0x7610, R20 ;  /* 0x00007610ff147816 */ /* 0x001fcc0000000014 */
[----:B------:R2:W3:Y:S01]  /*70f0*/  @P1 LDG.E.U16 R20, [R22.64] ;  /* 0x0000000416141981 */ /* 0x0004e2000c1e1500 */
[----:B------:R-:W-:Y:S02]  /*7100*/  PRMT R21, RZ, 0x7610, R21 ;  /* 0x00007610ff157816 */ /* 0x000fe40000000015 */
[----:B------:R-:W-:Y:S02]  /*7110*/  PRMT R199, RZ, 0x7610, R199 ;  /* 0x00007610ffc77816 */ /* 0x000fe400000000c7 */
[----:B------:R-:W-:Y:S02]  /*7120*/  PRMT R200, RZ, 0x7610, R200 ;  /* 0x00007610ffc87816 */ /* 0x000fe400000000c8 */
[----:B--2---:R-:W-:-:S05]  /*7130*/  IADD3 R22, P0, R26, R164, RZ ;  /* 0x000000a41a167210 */ /* 0x004fca0007f1e0ff */
[----:B------:R-:W-:Y:S02]  /*7140*/  IMAD.X R23, R27, 0x1, R165, P0 ;  /* 0x000000011b177824 */ /* 0x000fe400000e06a5 */
[----:B------:R-:W2:Y:S04]  /*7150*/  LDL.64 R26, [R1+0xc0] ;  /* 0x0000c000011a7983 */ /* 0x000ea80000100a00 */
[----:B------:R0:W2:Y:S01]  /*7160*/  @P1 LDG.E.U16 R21, [R22.64] ;  /* 0x0000000416151981 */ /* 0x0000a2000c1e1500 */
[----:B------:R-:W-:Y:S02]  /*7170*/  ISETP.GT.AND P1, PT, R0, 0x13, PT ;  /* 0x000000130000780c */ /* 0x000fe40003f24270 */
[----:B0-----:R-:W-:Y:S02]  /*7180*/  PRMT R22, RZ, 0x7610, R22 ;  /* 0x00007610ff167816 */ /* 0x001fe40000000016 */
[----:B----4-:R-:W-:-:S05]  /*7190*/  IADD3 R24, P0, R30, R164, RZ ;  /* 0x000000a41e187210 */ /* 0x010fca0007f1e0ff */
[----:B------:R-:W-:Y:S02]  /*71a0*/  IMAD.X R25, R31, 0x1, R165, P0 ;  /* 0x000000011f197824 */ /* 0x000fe400000e06a5 */
[----:B------:R-:W4:Y:S04]  /*71b0*/  LDL.64 R30, [R1+0xc8] ;  /* 0x0000c800011e7983 */ /* 0x000f280000100a00 */
[----:B------:R3:W4:Y:S01]  /*71c0*/  @P1 LDG.E.U16 R22, [R24.64] ;  /* 0x0000000418161981 */ /* 0x000722000c1e1500 */
[----:B------:R-:W-:Y:S02]  /*71d0*/  PRMT R23, RZ, 0x7610, R23 ;  /* 0x00007610ff177816 */ /* 0x000fe40000000017 */
[----:B---3--:R-:W-:-:S05]  /*71e0*/  IADD3 R24, P0, R28, R164, RZ ;  /* 0x000000a41c187210 */ /* 0x008fca0007f1e0ff */
[----:B------:R-:W-:Y:S02]  /*71f0*/  IMAD.X R25, R29, 0x1, R165, P0 ;  /* 0x000000011d197824 */ /* 0x000fe400000e06a5 */
[----:B------:R-:W3:Y:S04]  /*7200*/  LDL.64 R28, [R1+0xd0] ;  /* 0x0000d000011c7983 */ /* 0x000ee80000100a00 */
[----:B------:R0:W3:Y:S01]  /*7210*/  @P1 LDG.E.U16 R23, [R24.64] ;  /* 0x0000000418171981 */ /* 0x0000e2000c1e1500 */
[----:B------:R-:W-:Y:S02]  /*7220*/  ISETP.GT.AND P1, PT, R0, 0x14, PT ;  /* 0x000000140000780c */ /* 0x000fe40003f24270 */
[----:B0-----:R-:W-:-:S05]  /*7230*/  IADD3 R24, P0, R34, R164, RZ ;  /* 0x000000a422187210 */ /* 0x001fca0007f1e0ff */
[----:B------:R-:W-:Y:S02]  /*7240*/  IMAD.X R25, R35, 0x1, R165, P0 ;  /* 0x0000000123197824 */ /* 0x000fe400000e06a5 */
[----:B------:R-:W3:Y:S04]  /*7250*/  LDL.64 R34, [R1+0xd8] ;  /* 0x0000d80001227983 */ /* 0x000ee80000100a00 */
[----:B------:R0:W3:Y:S02]  /*7260*/  @P1 LDG.E.U16 R199, [R24.64] ;  /* 0x0000000418c71981 */ /* 0x0000e4000c1e1500 */
[----:B0-----:R-:W-:-:S05]  /*7270*/  IADD3 R24, P0, R32, R164, RZ ;  /* 0x000000a420187210 */ /* 0x001fca0007f1e0ff */
[----:B------:R-:W-:Y:S02]  /*7280*/  IMAD.X R25, R33, 0x1, R165, P0 ;  /* 0x0000000121197824 */ /* 0x000fe400000e06a5 */
[----:B------:R-:W3:Y:S04]  /*7290*/  LDL.64 R32, [R1+0xe0] ;  /* 0x0000e00001207983 */ /* 0x000ee80000100a00 */
[----:B------:R0:W3:Y:S02]  /*72a0*/  @P1 LDG.E.U16 R200, [R24.64] ;  /* 0x0000000418c81981 */ /* 0x0000e4000c1e1500 */
[----:B0-----:R-:W-:-:S05]  /*72b0*/  IADD3 R24, P0, R80, R164, RZ ;  /* 0x000000a450187210 */ /* 0x001fca0007f1e0ff */
[----:B------:R-:W-:Y:S02]  /*72c0*/  IMAD.X R25, R81, 0x1, R165, P0 ;  /* 0x0000000151197824 */ /* 0x000fe400000e06a5 */
[----:B------:R-:W3:Y:S01]  /*72d0*/  LDL.64 R80, [R1+0xf8] ;  /* 0x0000f80001507983 */ /* 0x000ee20000100a00 */
[----:B------:R-:W-:Y:S02]  /*72e0*/  ISETP.GT.AND P1, PT, R0, 0x15, PT ;  /* 0x000000150000780c */ /* 0x000fe40003f24270 */
[----:B------:R-:W-:Y:S02]  /*72f0*/  PRMT R196, RZ, 0x7610, R196 ;  /* 0x00007610ffc47816 */ /* 0x000fe400000000c4 */
[----:B------:R-:W-:-:S09]  /*7300*/  PRMT R194, RZ, 0x7610, R194 ;  /* 0x00007610ffc27816 */ /* 0x000fd200000000c2 */
[----:B------:R2:W3:Y:S01]  /*7310*/  @P1 LDG.E.U16 R196, [R24.64] ;  /* 0x0000000418c41981 */ /* 0x0004e2000c1e1500 */
[----:B------:R-:W-:Y:S02]  /*7320*/  PRMT R203, RZ, 0x7610, R203 ;  /* 0x00007610ffcb7816 */ /* 0x000fe400000000cb */
[----:B------:R-:W-:Y:S02]  /*7330*/  PRMT R205, RZ, 0x7610, R205 ;  /* 0x00007610ffcd7816 */ /* 0x000fe400000000cd */
[----:B--2---:R-:W-:-:S05]  /*7340*/  IADD3 R24, P0, R26, R164, RZ ;  /* 0x000000a41a187210 */ /* 0x004fca0007f1e0ff */
[----:B------:R-:W-:-:S05]  /*7350*/  IMAD.X R25, R27, 0x1, R165, P0 ;  /* 0x000000011b197824 */ /* 0x000fca00000e06a5 */
[----:B------:R0:W2:Y:S01]  /*7360*/  @P1 LDG.E.U16 R194, [R24.64] ;  /* 0x0000000418c21981 */ /* 0x0000a2000c1e1500 */
[----:B------:R-:W-:Y:S02]  /*7370*/  ISETP.GT.AND P1, PT, R0, 0x16, PT ;  /* 0x000000160000780c */ /* 0x000fe40003f24270 */
[----:B0-----:R-:W-:Y:S02]  /*7380*/  PRMT R24, RZ, 0x7610, R24 ;  /* 0x00007610ff187816 */ /* 0x001fe40000000018 */
[----:B----4-:R-:W-:-:S05]  /*7390*/  IADD3 R26, P0, R30, R164, RZ ;  /* 0x000000a41e1a7210 */ /* 0x010fca0007f1e0ff */
[----:B------:R-:W-:Y:S01]  /*73a0*/  IMAD.X R27, R31, 0x1, R165, P0 ;  /* 0x000000011f1b7824 */ /* 0x000fe200000e06a5 */
[----:B------:R-:W-:Y:S01]  /*73b0*/  PRMT R25, RZ, 0x7610, R25 ;  /* 0x00007610ff197816 */ /* 0x000fe20000000019 */
[----:B------:R-:W4:Y:S04]  /*73c0*/  LDL.64 R30, [R1+0x100] ;  /* 0x00010000011e7983 */ /* 0x000f280000100a00 */
[----:B------:R3:W2:Y:S02]  /*73d0*/  @P1 LDG.E.U16 R24, [R26.64] ;  /* 0x000000041a181981 */ /* 0x0006a4000c1e1500 */
[----:B---3--:R-:W-:-:S05]  /*73e0*/  IADD3 R26, P0, R28, R164, RZ ;  /* 0x000000a41c1a7210 */ /* 0x008fca0007f1e0ff */
[----:B------:R-:W-:-:S05]  /*73f0*/  IMAD.X R27, R29, 0x1, R165, P0 ;  /* 0x000000011d1b7824 */ /* 0x000fca00000e06a5 */
[----:B------:R0:W3:Y:S01]  /*7400*/  @P1 LDG.E.U16 R25, [R26.64] ;  /* 0x000000041a191981 */ /* 0x0000e2000c1e1500 */
[----:B------:R-:W-:Y:S02]  /*7410*/  ISETP.GT.AND P1, PT, R0, 0x17, PT ;  /* 0x000000170000780c */ /* 0x000fe40003f24270 */
[----:B------:R-:W-:Y:S02]  /*7420*/  IADD3 R28, P0, R34, R164, RZ ;  /* 0x000000a4221c7210 */ /* 0x000fe40007f1e0ff */
[----:B0-----:R-:W-:-:S03]  /*7430*/  PRMT R26, RZ, 0x7610, R26 ;  /* 0x00007610ff1a7816 */ /* 0x001fc6000000001a */
[----:B------:R-:W-:Y:S02]  /*7440*/  IMAD.X R29, R35, 0x1, R165, P0 ;  /* 0x00000001231d7824 */ /* 0x000fe400000e06a5 */
[----:B------:R-:W2:Y:S04]  /*7450*/  LDL.64 R34, [R1+0x108] ;  /* 0x0001080001227983 */ /* 0x000ea80000100a00 */
[----:B------:R0:W3:Y:S01]  /*7460*/  @P1 LDG.E.U16 R26, [R28.64] ;  /* 0x000000041c1a1981 */ /* 0x0000e2000c1e1500 */
[----:B------:R-:W-:Y:S02]  /*7470*/  PRMT R27, RZ, 0x7610, R27 ;  /* 0x00007610ff1b7816 */ /* 0x000fe4000000001b */
[----:B0-----:R-:W-:-:S05]  /*7480*/  IADD3 R28, P0, R32, R164, RZ ;  /* 0x000000a4201c7210 */ /* 0x001fca0007f1e0ff */
        /* <DEDUP_REMOVED lines=20> */
[----:B----4-:R-:W-:-:S05]  /*75d0*/  IADD3 R28, P0, R30, R164, RZ ;  /* 0x000000a41e1c7210 */ /* 0x010fca0007f1e0ff */
[----:B------:R-:W-:-:S05]  /*75e0*/  IMAD.X R29, R31, 0x1, R165, P0 ;  /* 0x000000011f1d7824 */ /* 0x000fca00000e06a5 */
[----:B------:R0:W4:Y:S01]  /*75f0*/  @P1 LDG.E.U16 R188, [R28.64] ;  /* 0x000000041cbc1981 */ /* 0x000122000c1e1500 */
[----:B------:R-:W-:Y:S02]  /*7600*/  ISETP.GT.AND P1, PT, R0, 0x1a, PT ;  /* 0x0000001a0000780c */ /* 0x000fe40003f24270 */
[----:B0-----:R-:W-:Y:S02]  /*7610*/  PRMT R28, RZ, 0x7610, R28 ;  /* 0x00007610ff1c7816 */ /* 0x001fe4000000001c */
[----:B------:R-:W-:Y:S02]  /*7620*/  PRMT R29, RZ, 0x7610, R29 ;  /* 0x00007610ff1d7816 */ /* 0x000fe4000000001d */
[----:B--2---:R-:W-:-:S05]  /*7630*/  IADD3 R30, P0, R34, R164, RZ ;  /* 0x000000a4221e7210 */ /* 0x004fca0007f1e0ff */
[----:B------:R-:W-:Y:S02]  /*7640*/  IMAD.X R31, R35, 0x1, R165, P0 ;  /* 0x00000001231f7824 */ /* 0x000fe400000e06a5 */
[----:B------:R-:W2:Y:S04]  /*7650*/  LDL.64 R34, [R1+0x138] ;  /* 0x0001380001227983 */ /* 0x000ea80000100a00 */
[----:B------:R3:W4:Y:S02]  /*7660*/  @P1 LDG.E.U16 R28, [R30.64] ;  /* 0x000000041e1c1981 */ /* 0x000724000c1e1500 */
[----:B---3--:R-:W-:-:S05]  /*7670*/  IADD3 R30, P0, R32, R164, RZ ;  /* 0x000000a4201e7210 */ /* 0x008fca0007f1e0ff */
[----:B------:R-:W-:-:S05]  /*7680*/  IMAD.X R31, R33, 0x1, R165, P0 ;  /* 0x00000001211f7824 */ /* 0x000fca00000e06a5 */
[----:B------:R0:W3:Y:S01]  /*7690*/  @P1 LDG.E.U16 R29, [R30.64] ;  /* 0x000000041e1d1981 */ /* 0x0000e2000c1e1500 */
[----:B------:R-:W-:Y:S02]  /*76a0*/  ISETP.GT.AND P1, PT, R0, 0x1b, PT ;  /* 0x0000001b0000780c */ /* 0x000fe40003f24270 */
[----:B------:R-:W-:Y:S02]  /*76b0*/  IADD3 R32, P0, R84, R164, RZ ;  /* 0x000000a454207210 */ /* 0x000fe40007f1e0ff */
[----:B0-----:R-:W-:-:S03]  /*76c0*/  PRMT R30, RZ, 0x7610, R30 ;  /* 0x00007610ff1e7816 */ /* 0x001fc6000000001e */
[----:B------:R-:W-:Y:S01]  /*76d0*/  IMAD.X R33, R85, 0x1, R165, P0 ;  /* 0x0000000155217824 */ /* 0x000fe200000e06a5 */
[----:B------:R-:W-:Y:S01]  /*76e0*/  PRMT R31, RZ, 0x7610, R31 ;  /* 0x00007610ff1f7816 */ /* 0x000fe2000000001f */
[----:B------:R-:W3:Y:S04]  /*76f0*/  LDL.64 R84, [R1+0x150] ;  /* 0x0001500001547983 */ /* 0x000ee80000100a00 */
[----:B------:R0:W4:Y:S02]  /*7700*/  @P1 LDG.E.U16 R30, [R32.64] ;  /* 0x00000004201e1981 */ /* 0x000124000c1e1500 */
[----:B0-----:R-:W-:-:S05]  /*7710*/  IADD3 R32, P0, R82, R164, RZ ;  /* 0x000000a452207210 */ /* 0x001fca0007f1e0ff */
[----:B------:R-:W-:Y:S02]  /*7720*/  IMAD.X R33, R83, 0x1, R165, P0 ;  /* 0x0000000153217824 */ /* 0x000fe400000e06a5 */
[----:B------:R-:W4:Y:S04]  /*7730*/  LDL.64 R82, [R1+0x158] ;  /* 0x0001580001527983 */ /* 0x000f280000100a00 */
[----:B------:R0:W4:Y:S01]  /*7740*/  @P1 LDG.E.U16 R31, [R32.64] ;  /* 0x00000004201f1981 */ /* 0x000122000c1e1500 */
[----:B------:R-:W-:Y:S02]  /*7750*/  ISETP.GT.AND P1, PT, R0, 0x1c, PT ;  /* 0x0000001c0000780c */ /* 0x000fe40003f24270 */
[----:B0-----:R-:W-:-:S05]  /*7760*/  IADD3 R32, P0, R90, R164, RZ ;  /* 0x000000a45a207210 */ /* 0x001fca0007f1e0ff */
[----:B------:R-:W-:-:S06]  /*7770*/  IMAD.X R33, R91, 0x1, R165, P0 ;  /* 0x000000015b217824 */ /* 0x000fcc00000e06a5 */
[----:B------:R0:W4:Y:S02]  /*7780*/  @P1 LDG.E.U16 R207, [R32.64] ;  /* 0x0000000420cf1981 */ /* 0x000124000c1e1500 */
[----:B0-----:R-:W-:-:S05]  /*7790*/  IADD3 R32, P0, R80, R164, RZ ;  /* 0x000000a450207210 */ /* 0x001fca0007f1e0ff */
[----:B------:R-:W-:Y:S02]  /*77a0*/  IMAD.X R33, R81, 0x1, R165, P0 ;  /* 0x0000000151217824 */ /* 0x000fe400000e06a5 */
[----:B------:R-:W4:Y:S01]  /*77b0*/  LDL.64 R80, [R1+0x160] ;  /* 0x0001600001507983 */ /* 0x000f220000100a00 */
[----:B------:R-:W-:Y:S02]  /*77c0*/  PRMT R208, RZ, 0x7610, R208 ;  /* 0x00007610ffd07816 */ /* 0x000fe400000000d0 */
[----:B------:R-:W-:Y:S01]  /*77d0*/  PRMT R186, RZ, 0x7610, R186 ;  /* 0x00007610ffba7816 */ /* 0x000fe200000000ba */
[----:B------:R-:W4:Y:S04]  /*77e0*/  LDL.LU R215, [R1+0x294] ;  /* 0x0002940001d77983 */ /* 0x000f280000300800 */
[----:B------:R2:W4:Y:S01]  /*77f0*/  @P1 LDG.E.U16 R208, [R32.64] ;  /* 0x0000000420d01981 */ /* 0x000522000c1e1500 */
[----:B------:R-:W-:-:S03]  /*7800*/  ISETP.GT.AND P1, PT, R0, 0x1d, PT ;  /* 0x0000001d0000780c */ /* 0x000fc60003f24270 */
[----:B------:R-:W4:Y:S04]  /*7810*/  LDL.LU R180, [R1+0x324] ;  /* 0x0003240001b47983 */ /* 0x000f280000300800 */
[----:B------:R-:W4:Y:S04]  /*7820*/  LDL.LU R177, [R1+0x1d4] ;  /* 0x0001d40001b17983 */ /* 0x000f280000300800 */
[----:B------:R-:W4:Y:S01]  /*7830*/  LDL.LU R217, [R1+0x290] ;  /* 0x0002900001d97983 */ /* 0x000f220000300800 */
[----:B--2---:R-:W-:-:S05]  /*7840*/  IADD3 R32, P0, R34, R164, RZ ;  /* 0x000000a422207210 */ /* 0x004fca0007f1e0ff */
[----:B------:R-:W-:Y:S01]  /*7850*/  IMAD.X R33, R35, 0x1, R165, P0 ;  /* 0x0000000123217824 */ /* 0x000fe200000e06a5 */
[----:B------:R-:W-:-:S04]  /*7860*/  IADD3 R34, P0, R88, R164, RZ ;  /* 0x000000a458227210 */ /* 0x000fc80007f1e0ff */
[----:B------:R0:W2:Y:S01]  /*7870*/  @P1 LDG.E.U16 R186, [R32.64] ;  /* 0x0000000420ba1981 */ /* 0x0000a2000c1e1500 */
[----:B------:R-:W-:Y:S01]  /*7880*/  IMAD.X R35, R89, 0x1, R165, P0 ;  /* 0x0000000159237824 */ /* 0x000fe200000e06a5 */
[----:B0-----:R-:W-:-:S06]  /*7890*/  PRMT R32, RZ, 0x7610, R32 ;  /* 0x00007610ff207816 */ /* 0x001fcc0000000020 */
[----:B------:R0:W2:Y:S01]  /*78a0*/  @P1 LDG.E.U16 R32, [R34.64] ;  /* 0x0000000422201981 */ /* 0x0000a2000c1e1500 */
[----:B------:R-:W-:Y:S02]  /*78b0*/  ISETP.GT.AND P1, PT, R0, 0x1e, PT ;  /* 0x0000001e0000780c */ /* 0x000fe40003f24270 */
[----:B------:R-:W-:Y:S02]  /*78c0*/  PRMT R33, RZ, 0x7610, R33 ;  /* 0x00007610ff217816 */ /* 0x000fe40000000021 */
[----:B0-----:R-:W-:-:S05]  /*78d0*/  IADD3 R34, P0, R86, R164, RZ ;  /* 0x000000a456227210 */ /* 0x001fca0007f1e0ff */
[----:B------:R-:W-:-:S05]  /*78e0*/  IMAD.X R35, R87, 0x1, R165, P0 ;  /* 0x0000000157237824 */ /* 0x000fca00000e06a5 */
[----:B------:R0:W2:Y:S01]  /*78f0*/  @P1 LDG.E.U16 R33, [R34.64] ;  /* 0x0000000422211981 */ /* 0x0000a2000c1e1500 */
[----:B---3--:R-:W-:-:S05]  /*7900*/  IADD3 R168, P0, R84, R164, RZ ;  /* 0x000000a454a87210 */ /* 0x008fca0007f1e0ff */
[----:B------:R-:W-:Y:S01]  /*7910*/  IMAD.X R169, R85, 0x1, R165, P0 ;  /* 0x0000000155a97824 */ /* 0x000fe200000e06a5 */
[----:B0-----:R-:W-:-:S06]  /*7920*/  PRMT R34, RZ, 0x7610, R34 ;  /* 0x00007610ff227816 */ /* 0x001fcc0000000022 */
[----:B------:R4:W3:Y:S02]  /*7930*/  @P1 LDG.E.U16 R34, [R168.64] ;  /* 0x00000004a8221981 */ /* 0x0008e4000c1e1500 */
[----:B----4-:R-:W-:-:S05]  /*7940*/  IADD3 R168, P0, R82, R164, RZ ;  /* 0x000000a452a87210 */ /* 0x010fca0007f1e0ff */
[--C-:B------:R-:W-:Y:S01]  /*7950*/  IMAD.X R169, R83, 0x1, R165.reuse, P0 ;  /* 0x0000000153a97824 */ /* 0x100fe200000e06a5 */
[----:B------:R-:W-:Y:S02]  /*7960*/  IADD3 R170, P0, R80, R164, RZ ;  /* 0x000000a450aa7210 */ /* 0x000fe40007f1e0ff */
[----:B------:R-:W4:Y:S04]  /*7970*/  LDL R80, [R1+0x298] ;  /* 0x0002980001507983 */ /* 0x000f280000100800 */
[----:B------:R-:W-:Y:S04]  /*7980*/  STL [R1+0x530], R164 ;  /* 0x000530a401007387 */ /* 0x000fe80000100800 */
[----:B------:R-:W-:Y:S04]  /*7990*/  STL [R1+0x52c], R165 ;  /* 0x00052ca501007387 */ /* 0x000fe80000100800 */
[----:B------:R-:W2:Y:S04]  /*79a0*/  LDL.LU R216, [R1+0x328] ;  /* 0x0003280001d87983 */ /* 0x000ea80000300800 */
[----:B------:R-:W0:Y:S01]  /*79b0*/  S2R R96, SR_TID.X ;  /* 0x0000000000607919 */ /* 0x000e220000002100 */
[----:B------:R-:W-:Y:S01]  /*79c0*/  IMAD.X R171, R81, 0x1, R165, P0 ;  /* 0x0000000151ab7824 */ /* 0x000fe200000e06a5 */
[----:B------:R-:W-:-:S02]  /*79d0*/  ISETP.GT.AND P1, PT, R0, 0x1f, PT ;  /* 0x0000001f0000780c */ /* 0x000fc40003f24270 */
[----:B------:R1:W-:Y:S01]  /*79e0*/  STL [R1+0x534], R0 ;  /* 0x0005340001007387 */ /* 0x0003e20000100800 */
[----:B0-----:R-:W-:-:S04]  /*79f0*/  LOP3.LUT R89, R96, 0x1f, RZ, 0xc0, !PT ;  /* 0x0000001f60597812 */ /* 0x001fc800078ec0ff */
[----:B------:R-:W-:Y:S02]  /*7a00*/  ISETP.GE.AND P0, PT, R89, R0, PT ;  /* 0x000000005900720c */ /* 0x000fe40003f06270 */
[----:B-1----:R-:W3:Y:S04]  /*7a10*/  LDL.LU R0, [R1+0x238] ;  /* 0x0002380001007983 */ /* 0x002ee80000300800 */
[----:B------:R-:W3:Y:S04]  /*7a20*/  LDL.LU R164, [R1+0x1a4] ;  /* 0x0001a40001a47983 */ /* 0x000ee80000300800 */
        /* <DEDUP_REMOVED lines=36> */
[----:B------:R-:W3:Y:S01]  /*7c70*/  LDL.LU R179, [R1+0x27c] ;  /* 0x00027c0001b37983 */ /* 0x000ee20000300800 */
[----:B------:R-:W-:-:S03]  /*7c80*/  PRMT R35, RZ, 0x7610, R35 ;  /* 0x00007610ff237816 */ /* 0x000fc60000000023 */
[----:B------:R-:W3:Y:S04]  /*7c90*/  LDL.LU R176, [R1+0x320] ;  /* 0x0003200001b07983 */ /* 0x000ee80000300800 */
[----:B------:R0:W3:Y:S04]  /*7ca0*/  @P1 LDG.E.U16 R35, [R168.64] ;  /* 0x00000004a8231981 */ /* 0x0000e8000c1e1500 */
[----:B------:R-:W3:Y:S01]  /*7cb0*/  LDL.LU R252, [R1+0x364] ;  /* 0x0003640001fc7983 */ /* 0x000ee20000300800 */
[----:B0-----:R-:W-:-:S06]  /*7cc0*/  PRMT R168, RZ, 0x7610, R168 ;  /* 0x00007610ffa87816 */ /* 0x001fcc00000000a8 */
[----:B------:R2:W3:Y:S04]  /*7cd0*/  @P1 LDG.E.U16 R168, [R170.64] ;  /* 0x00000004aaa81981 */ /* 0x0004e8000c1e1500 */
[----:B------:R-:W-:Y:S01]  /*7ce0*/  BAR.SYNC.DEFER_BLOCKING 0x0 ;  /* 0x0000000000007b1d */ /* 0x000fe20000010000 */
[----:B--2---:R-:W-:-:S05]  /*7cf0*/  IADD3 R170, P1, R216, R166, RZ ;  /* 0x000000a6d8aa7210 */ /* 0x004fca0007f3e0ff */
[----:B----4-:R-:W-:Y:S02]  /*7d00*/  IMAD.X R171, R80, 0x1, R3, P1 ;  /* 0x0000000150ab7824 */ /* 0x010fe400008e0603 */
[----:B------:R-:W2:Y:S01]  /*7d10*/  LDL R80, [R1+0x1a0] ;  /* 0x0001a00001507983 */ /* 0x000ea20000100800 */
[----:B------:R-:W-:Y:S02]  /*7d20*/  PRMT R169, RZ, 0x7610, R169 ;  /* 0x00007610ffa97816 */ /* 0x000fe400000000a9 */
[----:B------:R-:W-:-:S04]  /*7d30*/  IADD3 R172, P1, R180, R166, RZ ;  /* 0x000000a6b4ac7210 */ /* 0x000fc80007f3e0ff */
[----:B------:R0:W4:Y:S01]  /*7d40*/  @!P0 LDG.E.U16 R169, [R170.64] ;  /* 0x00000004aaa98981 */ /* 0x000122000c1e1500 */
[----:B------:R-:W-:Y:S01]  /*7d50*/  IMAD.X R173, R215, 0x1, R3, P1 ;  /* 0x00000001d7ad7824 */ /* 0x000fe200008e0603 */
[----:B0-----:R-:W-:-:S06]  /*7d60*/  PRMT R170, RZ, 0x7610, R170 ;  /* 0x00007610ffaa7816 */ /* 0x001fcc00000000aa */
[----:B------:R0:W4:Y:S01]  /*7d70*/  @!P0 LDG.E.U16 R170, [R172.64] ;  /* 0x00000004acaa8981 */ /* 0x000122000c1e1500 */
[----:B------:R-:W-:Y:S02]  /*7d80*/  PRMT R171, RZ, 0x7610, R171 ;  /* 0x00007610ffab7816 */ /* 0x000fe400000000ab */
[----:B0-----:R-:W-:-:S05]  /*7d90*/  IADD3 R172, P1, R217, R166, RZ ;  /* 0x000000a6d9ac7210 */ /* 0x001fca0007f3e0ff */
[----:B------:R-:W-:-:S05]  /*7da0*/  IMAD.X R173, R177, 0x1, R3, P1 ;  /* 0x00000001b1ad7824 */ /* 0x000fca00008e0603 */
[----:B------:R0:W4:Y:S02]  /*7db0*/  @!P0 LDG.E.U16 R171, [R172.64] ;  /* 0x00000004acab8981 */ /* 0x000124000c1e1500 */
[----:B0-----:R-:W-:Y:S02]  /*7dc0*/  PRMT R172, RZ, 0x7610, R172 ;  /* 0x00007610ffac7816 */ /* 0x001fe400000000ac */
[----:B------:R-:W-:Y:S01]  /*7dd0*/  PRMT R173, RZ, 0x7610, R173 ;  /* 0x00007610ffad7816 */ /* 0x000fe200000000ad */
[----:B------:R0:W-:Y:S04]  /*7de0*/  STS.U16 [R2], R181 ;  /* 0x000000b502007388 */ /* 0x0001e80000000400 */
[----:B------:R1:W-:Y:S04]  /*7df0*/  STL [R1+0x538], R180 ;  /* 0x000538b401007387 */ /* 0x0003e80000100800 */
[----:B------:R-:W-:Y:S01]  /*7e00*/  STS.U16 [R2+0x40], R184 ;  /* 0x000040b802007388 */ /* 0x000fe20000000400 */
[----:B0-----:R-:W-:-:S03]  /*7e10*/  PRMT R181, RZ, 0x7610, R181 ;  /* 0x00007610ffb57816 */ /* 0x001fc600000000b5 */
[----:B-1----:R-:W4:Y:S04]  /*7e20*/  LDL.LU R180, [R1+0x340] ;  /* 0x0003400001b47983 */ /* 0x002f280000300800 */
[----:B------:R0:W-:Y:S04]  /*7e30*/  STL [R1+0x53c], R215 ;  /* 0x00053cd701007387 */ /* 0x0001e80000100800 */
[----:B0-----:R-:W4:Y:S04]  /*7e40*/  LDL.LU R215, [R1+0x2d8] ;  /* 0x0002d80001d77983 */ /* 0x001f280000300800 */
[----:B------:R-:W-:Y:S04]  /*7e50*/  STL [R1+0x540], R217 ;  /* 0x000540d901007387 */ /* 0x000fe80000100800 */
[----:B------:R-:W-:Y:S01]  /*7e60*/  STL [R1+0x544], R177 ;  /* 0x000544b101007387 */ /* 0x000fe20000100800 */
[----:B---3--:R-:W-:-:S05]  /*7e70*/  IADD3 R174, P1, R179, R166, RZ ;  /* 0x000000a6b3ae7210 */ /* 0x008fca0007f3e0ff */
[----:B------:R-:W-:-:S05]  /*7e80*/  IMAD.X R175, R178, 0x1, R3, P1 ;  /* 0x00000001b2af7824 */ /* 0x000fca00008e0603 */
[----:B------:R0:W3:Y:S02]  /*7e90*/  @!P0 LDG.E.U16 R172, [R174.64] ;  /* 0x00000004aeac8981 */ /* 0x0000e4000c1e1500 */
[----:B0-----:R-:W-:-:S05]  /*7ea0*/  IADD3 R174, P1, R219, R166, RZ ;  /* 0x000000a6dbae7210 */ /* 0x001fca0007f3e0ff */
[----:B------:R-:W-:Y:S01]  /*7eb0*/  IMAD.X R175, R218, 0x1, R3, P1 ;  /* 0x00000001daaf7824 */ /* 0x000fe200008e0603 */
[----:B------:R-:W-:-:S04]  /*7ec0*/  IADD3 R182, P1, R227, R166, RZ ;  /* 0x000000a6e3b67210 */ /* 0x000fc80007f3e0ff */
[----:B------:R0:W3:Y:S01]  /*7ed0*/  @!P0 LDG.E.U16 R173, [R174.64] ;  /* 0x00000004aead8981 */ /* 0x0000e2000c1e1500 */
[----:B------:R-:W-:Y:S01]  /*7ee0*/  IMAD.X R183, R226, 0x1, R3, P1 ;  /* 0x00000001e2b77824 */ /* 0x000fe200008e0603 */
[----:B0-----:R-:W-:-:S06]  /*7ef0*/  PRMT R174, RZ, 0x7610, R174 ;  /* 0x00007610ffae7816 */ /* 0x001fcc00000000ae */
[----:B------:R0:W3:Y:S01]  /*7f00*/  @!P0 LDG.E.U16 R174, [R182.64] ;  /* 0x00000004b6ae8981 */ /* 0x0000e2000c1e1500 */
[----:B------:R-:W-:Y:S02]  /*7f10*/  PRMT R175, RZ, 0x7610, R175 ;  /* 0x00007610ffaf7816 */ /* 0x000fe400000000af */
[----:B0-----:R-:W-:-:S05]  /*7f20*/  IADD3 R182, P1, R229, R166, RZ ;  /* 0x000000a6e5b67210 */ /* 0x001fca0007f3e0ff */
[----:B------:R-:W-:-:S05]  /*7f30*/  IMAD.X R183, R228, 0x1, R3, P1 ;  /* 0x00000001e4b77824 */ /* 0x000fca00008e0603 */
[----:B------:R0:W3:Y:S02]  /*7f40*/  @!P0 LDG.E.U16 R175, [R182.64] ;  /* 0x00000004b6af8981 */ /* 0x0000e4000c1e1500 */
[----:B0-----:R-:W-:-:S05]  /*7f50*/  IADD3 R182, P1, R239, R166, RZ ;  /* 0x000000a6efb67210 */ /* 0x001fca0007f3e0ff */
[--C-:B------:R-:W-:Y:S01]  /*7f60*/  IMAD.X R183, R238, 0x1, R3.reuse, P1 ;  /* 0x00000001eeb77824 */ /* 0x100fe200008e0603 */
[----:B------:R-:W-:Y:S01]  /*7f70*/  IADD3 R184, P1, R241, R166, RZ ;  /* 0x000000a6f1b87210 */ /* 0x000fe20007f3e0ff */
[----:B------:R-:W-:Y:S04]  /*7f80*/  STL [R1+0x548], R179 ;  /* 0x000548b301007387 */ /* 0x000fe80000100800 */
[----:B------:R0:W3:Y:S01]  /*7f90*/  @!P0 LDG.E.U16 R181, [R182.64] ;  /* 0x00000004b6b58981 */ /* 0x0000e2000c1e1500 */
[----:B------:R-:W-:-:S03]  /*7fa0*/  IMAD.X R185, R240, 0x1, R3, P1 ;  /* 0x00000001f0b97824 */ /* 0x000fc600008e0603 */
[----:B------:R-:W-:Y:S04]  /*7fb0*/  STL [R1+0x54c], R178 ;  /* 0x00054cb201007387 */ /* 0x000fe80000100800 */
[----:B------:R-:W-:Y:S01]  /*7fc0*/  STL [R1+0x550], R219 ;  /* 0x000550db01007387 */ /* 0x000fe20000100800 */
[----:B0-----:R-:W-:-:S03]  /*7fd0*/  PRMT R182, RZ, 0x7610, R182 ;  /* 0x00007610ffb67816 */ /* 0x001fc600000000b6 */
[----:B------:R-:W-:Y:S04]  /*7fe0*/  STL [R1+0x554], R218 ;  /* 0x000554da01007387 */ /* 0x000fe80000100800 */
[----:B------:R-:W-:Y:S04]  /*7ff0*/  STL [R1+0x558], R227 ;  /* 0x000558e301007387 */ /* 0x000fe80000100800 */
[----:B------:R-:W-:Y:S04]  /*8000*/  STL [R1+0x55c], R226 ;  /* 0x00055ce201007387 */ /* 0x000fe80000100800 */
[----:B------:R-:W-:Y:S04]  /*8010*/  STL [R1+0x560], R229 ;  /* 0x000560e501007387 */ /* 0x000fe80000100800 */
[----:B------:R0:W3:Y:S04]  /*8020*/  @!P0 LDG.E.U16 R182, [R184.64] ;  /* 0x00000004b8b68981 */ /* 0x0000e8000c1e1500 */
[----:B------:R-:W-:Y:S04]  /*8030*/  STL [R1+0x564], R228 ;  /* 0x000564e401007387 */ /* 0x000fe80000100800 */
[----:B------:R-:W-:Y:S01]  /*8040*/  STL [R1+0x568], R239 ;  /* 0x000568ef01007387 */ /* 0x000fe20000100800 */
[----:B0-----:R-:W-:-:S03]  /*8050*/  IADD3 R184, P1, R0, R166, RZ ;  /* 0x000000a600b87210 */ /* 0x001fc60007f3e0ff */
[----:B------:R-:W-:Y:S04]  /*8060*/  STL [R1+0x56c], R238 ;  /* 0x00056cee01007387 */ /* 0x000fe80000100800 */
[----:B------:R-:W-:Y:S01]  /*8070*/  STL [R1+0x570], R241 ;  /* 0x000570f101007387 */ /* 0x000fe20000100800 */
[----:B--2---:R-:W-:-:S03]  /*8080*/  IMAD.X R185, R80, 0x1, R3, P1 ;  /* 0x0000000150b97824 */ /* 0x004fc600008e0603 */
[----:B------:R-:W-:Y:S04]  /*8090*/  STL [R1+0x574], R240 ;  /* 0x000574f001007387 */ /* 0x000fe80000100800 */
[----:B------:R0:W-:Y:S04]  /*80a0*/  STL [R1+0x578], R0 ;  /* 0x0005780001007387 */ /* 0x0001e80000100800 */
[----:B------:R-:W2:Y:S04]  /*80b0*/  LDL R88, [R1+0x194] ;  /* 0x0001940001587983 */ /* 0x000ea80000100800 */
        /* <DEDUP_REMOVED lines=8> */
[----:B0-----:R-:W2:Y:S04]  /*8140*/  LDL.LU R0, [R1+0x21c] ;  /* 0x00021c0001007983 */ /* 0x001ea80000300800 */
[----:B------:R-:W2:Y:S04]  /*8150*/  LDL.LU R240, [R1+0x220] ;  /* 0x0002200001f07983 */ /* 0x000ea80000300800 */
[----:B------:R-:W2:Y:S01]  /*8160*/  LDL.LU R241, [R1+0x2c4] ;  /* 0x0002c40001f17983 */ /* 0x000ea20000300800 */
[----:B------:R-:W-:-:S03]  /*8170*/  PRMT R183, RZ, 0x7610, R183 ;  /* 0x00007610ffb77816 */ /* 0x000fc600000000b7 */
[----:B------:R4:W-:Y:S04]  /*8180*/  STS.U16 [R2+0x200], R192 ;  /* 0x000200c002007388 */ /* 0x0009e80000000400 */
[----:B------:R0:W3:Y:S04]  /*8190*/  @!P0 LDG.E.U16 R183, [R184.64] ;  /* 0x00000004b8b78981 */ /* 0x0000e8000c1e1500 */
[----:B------:R1:W-:Y:S01]  /*81a0*/  STS.U16 [R2+0x240], R193 ;  /* 0x000240c102007388 */ /* 0x0003e20000000400 */
[----:B----4-:R-:W-:-:S03]  /*81b0*/  IADD3 R192, P1, R180, R166, RZ ;  /* 0x000000a6b4c07210 */ /* 0x010fc60007f3e0ff */
[----:B------:R-:W4:Y:S01]  /*81c0*/  LDL.LU R238, [R1+0x2c8] ;  /* 0x0002c80001ee7983 */ /* 0x000f220000300800 */
[----:B0-----:R-:W-:Y:S02]  /*81d0*/  PRMT R184, RZ, 0x7610, R184 ;  /* 0x00007610ffb87816 */ /* 0x001fe400000000b8 */
[----:B------:R-:W-:Y:S01]  /*81e0*/  PRMT R185, RZ, 0x7610, R185 ;  /* 0x00007610ffb97816 */ /* 0x000fe200000000b9 */
[----:B------:R-:W3:Y:S01]  /*81f0*/  LDL.LU R239, [R1+0x33c] ;  /* 0x00033c0001ef7983 */ /* 0x000ee20000300800 */
[----:B-1----:R-:W-:-:S03]  /*8200*/  IMAD.X R193, R215, 0x1, R3, P1 ;  /* 0x00000001d7c17824 */ /* 0x002fc600008e0603 */
[----:B------:R-:W3:Y:S04]  /*8210*/  LDL.LU R228, [R1+0x198] ;  /* 0x0001980001e47983 */ /* 0x000ee80000300800 */
[----:B------:R2:W3:Y:S04]  /*8220*/  @!P0 LDG.E.U16 R184, [R192.64] ;  /* 0x00000004c0b88981 */ /* 0x0004e8000c1e1500 */
[----:B------:R-:W3:Y:S04]  /*8230*/  LDL.LU R229, [R1+0x224] ;  /* 0x0002240001e57983 */ /* 0x000ee80000300800 */
[----:B------:R-:W3:Y:S04]  /*8240*/  LDL.LU R226, [R1+0x228] ;  /* 0x0002280001e27983 */ /* 0x000ee80000300800 */
[----:B------:R-:W3:Y:S04]  /*8250*/  LDL.LU R227, [R1+0x2cc] ;  /* 0x0002cc0001e37983 */ /* 0x000ee80000300800 */
[----:B------:R-:W3:Y:S04]  /*8260*/  LDL.LU R218, [R1+0x22c] ;  /* 0x00022c0001da7983 */ /* 0x000ee80000300800 */
[----:B------:R-:W3:Y:S04]  /*8270*/  LDL.LU R219, [R1+0x2d0] ;  /* 0x0002d00001db7983 */ /* 0x000ee80000300800 */
[----:B------:R-:W3:Y:S04]  /*8280*/  LDL.LU R178, [R1+0x19c] ;  /* 0x00019c0001b27983 */ /* 0x000ee80000300800 */
[----:B------:R0:W-:Y:S04]  /*8290*/  STS.U16 [R2+0x440], R187 ;  /* 0x000440bb02007388 */ /* 0x0001e80000000400 */
[----:B------:R-:W3:Y:S04]  /*82a0*/  LDL.LU R179, [R1+0x230] ;  /* 0x0002300001b37983 */ /* 0x000ee80000300800 */
[----:B------:R-:W3:Y:S01]  /*82b0*/  LDL.LU R177, [R1+0x234] ;  /* 0x0002340001b17983 */ /* 0x000ee20000300800 */
[----:B0-----:R-:W-:-:S03]  /*82c0*/  PRMT R187, RZ, 0x7610, R187 ;  /* 0x00007610ffbb7816 */ /* 0x001fc600000000bb */
[----:B------:R-:W3:Y:S04]  /*82d0*/  LDL.LU R217, [R1+0x2d4] ;  /* 0x0002d40001d97983 */ /* 0x000ee80000300800 */
[----:B------:R-:W-:Y:S04]  /*82e0*/  STL [R1+0x57c], R180 ;  /* 0x00057cb401007387 */ /* 0x000fe80000100800 */
[----:B------:R-:W-:Y:S01]  /*82f0*/  STL [R1+0x580], R215 ;  /* 0x000580d701007387 */ /* 0x000fe20000100800 */
[----:B--2---:R-:W-:-:S05]  /*8300*/  IADD3 R192, P1, R241, R166, RZ ;  /* 0x000000a6f1c07210 */ /* 0x004fca0007f3e0ff */
[----:B------:R-:W-:-:S05]  /*8310*/  IMAD.X R193, R240, 0x1, R3, P1 ;  /* 0x00000001f0c17824 */ /* 0x000fca00008e0603 */
[----:B------:R0:W2:Y:S02]  /*8320*/  @!P0 LDG.E.U16 R185, [R192.64] ;  /* 0x00000004c0b98981 */ /* 0x0000a4000c1e1500 */
[-C--:B0-----:R-:W-:Y:S02]  /*8330*/  IADD3 R192, P1, R0, R166.reuse, RZ ;  /* 0x000000a600c07210 */ /* 0x081fe40007f3e0ff */
[----:B------:R-:W-:Y:S03]  /*8340*/  STL [R1+0x584], R241 ;  /* 0x000584f101007387 */ /* 0x000fe60000100800 */
[----:B------:R-:W-:Y:S01]  /*8350*/  IMAD.X R193, R88, 0x1, R3, P1 ;  /* 0x0000000158c17824 */ /* 0x000fe200008e0603 */
[----:B------:R-:W-:Y:S04]  /*8360*/  STL [R1+0x588], R240 ;  /* 0x000588f001007387 */ /* 0x000fe80000100800 */
[----:B------:R0:W2:Y:S04]  /*8370*/  @!P0 LDG.E.U16 R187, [R192.64] ;  /* 0x00000004c0bb8981 */ /* 0x0000a8000c1e1500 */
[----:B------:R1:W-:Y:S01]  /*8380*/  STL [R1+0x58c], R0 ;  /* 0x00058c0001007387 */ /* 0x0003e20000100800 */
[----:B0-----:R-:W-:-:S03]  /*8390*/  IADD3 R192, P1, R87, R166, RZ ;  /* 0x000000a657c07210 */ /* 0x001fc60007f3e0ff */
[----:B-1----:R-:W2:Y:S02]  /*83a0*/  LDL.LU R0, [R1+0x210] ;  /* 0x0002100001007983 */ /* 0x002ea40000300800 */
[----:B------:R-:W-:Y:S02]  /*83b0*/  IMAD.X R193, R80, 0x1, R3, P1 ;  /* 0x0000000150c17824 */ /* 0x000fe400008e0603 */
[----:B------:R-:W2:Y:S04]  /*83c0*/  LDL.LU R240, [R1+0x190] ;  /* 0x0001900001f07983 */ /* 0x000ea80000300800 */
[----:B------:R-:W2:Y:S04]  /*83d0*/  LDL.LU R241, [R1+0x214] ;  /* 0x0002140001f17983 */ /* 0x000ea80000300800 */
[----:B------:R-:W2:Y:S04]  /*83e0*/  LDL.LU R215, [R1+0x218] ;  /* 0x0002180001d77983 */ /* 0x000ea80000300800 */
[----:B------:R-:W2:Y:S04]  /*83f0*/  LDL.LU R180, [R1+0x2c0] ;  /* 0x0002c00001b47983 */ /* 0x000ea80000300800 */
[----:B------:R-:W2:Y:S04]  /*8400*/  LDL.LU R80, [R1+0x28c] ;  /* 0x00028c0001507983 */ /* 0x000ea80000300800 */
[----:B------:R-:W3:Y:S04]  /*8410*/  LDL.LU R93, [R1+0x1d0] ;  /* 0x0001d000015d7983 */ /* 0x000ee80000300800 */
[----:B------:R0:W-:Y:S02]  /*8420*/  STS.U16 [R2+0x640], R189 ;  /* 0x000640bd02007388 */ /* 0x0001e40000000400 */
[----:B0-----:R-:W-:-:S02]  /*8430*/  PRMT R189, RZ, 0x7610, R189 ;  /* 0x00007610ffbd7816 */ /* 0x001fc400000000bd */
[----:B------:R0:W-:Y:S04]  /*8440*/  STS.U16 [R2+0x600], R191 ;  /* 0x000600bf02007388 */ /* 0x0001e80000000400 */
[----:B------:R1:W4:Y:S01]  /*8450*/  @!P0 LDG.E.U16 R189, [R192.64] ;  /* 0x00000004c0bd8981 */ /* 0x000322000c1e1500 */
[----:B0-----:R-:W-:Y:S02]  /*8460*/  PRMT R191, RZ, 0x7610, R191 ;  /* 0x00007610ffbf7816 */ /* 0x001fe400000000bf */
[----:B-1----:R-:W-:-:S05]  /*8470*/  IADD3 R192, P1, R86, R166, RZ ;  /* 0x000000a656c07210 */ /* 0x002fca0007f3e0ff */
[----:B------:R-:W-:Y:S01]  /*8480*/  IMAD.X R193, R85, 0x1, R3, P1 ;  /* 0x0000000155c17824 */ /* 0x000fe200008e0603 */
        /* <DEDUP_REMOVED lines=12> */
[----:B0-----:R-:W-:-:S03]  /*8550*/  PRMT R199, RZ, 0x7610, R199 ;  /* 0x00007610ffc77816 */ /* 0x001fc600000000c7 */
[----:B------:R0:W-:Y:S02]  /*8560*/  STS.U16 [R2+0xa00], R200 ;  /* 0x000a00c802007388 */ /* 0x0001e40000000400 */
[----:B0-----:R-:W-:Y:S02]  /*8570*/  PRMT R200, RZ, 0x7610, R200 ;  /* 0x00007610ffc87816 */ /* 0x001fe400000000c8 */
[----:B------:R0:W-:Y:S02]  /*8580*/  STS.U16 [R2+0xc00], R203 ;  /* 0x000c00cb02007388 */ /* 0x0001e40000000400 */
[----:B0-----:R-:W-:Y:S02]  /*8590*/  PRMT R203, RZ, 0x7610, R203 ;  /* 0x00007610ffcb7816 */ /* 0x001fe400000000cb */
[----:B------:R0:W-:Y:S04]  /*85a0*/  STS.U16 [R2+0xc40], R205 ;  /* 0x000c40cd02007388 */ /* 0x0001e80000000400 */
[----:B------:R-:W-:Y:S01]  /*85b0*/  STL [R1+0x590], R252 ;  /* 0x000590fc01007387 */ /* 0x000fe20000100800 */
[----:B0-----:R-:W-:-:S03]  /*85c0*/  PRMT R205, RZ, 0x7610, R205 ;  /* 0x00007610ffcd7816 */ /* 0x001fc600000000cd */
[----:B------:R0:W-:Y:S02]  /*85d0*/  STS.U16 [R2+0xe40], R207 ;  /* 0x000e40cf02007388 */ /* 0x0001e40000000400 */
[----:B0-----:R-:W-:Y:S02]  /*85e0*/  PRMT R207, RZ, 0x7610, R207 ;  /* 0x00007610ffcf7816 */ /* 0x001fe400000000cf */
[----:B------:R-:W-:Y:S04]  /*85f0*/  STS.U16 [R2+0x400], R214 ;  /* 0x000400d602007388 */ /* 0x000fe80000000400 */
[----:B------:R-:W-:Y:S01]  /*8600*/  STS.U16 [R2+0xe00], R208 ;  /* 0x000e00d002007388 */ /* 0x000fe20000000400 */
[----:B--2---:R-:W-:-:S05]  /*8610*/  IADD3 R192, P1, R80, R166, RZ ;  /* 0x000000a650c07210 */ /* 0x004fca0007f3e0ff */
[----:B---3--:R-:W-:-:S05]  /*8620*/  IMAD.X R193, R93, 0x1, R3, P1 ;  /* 0x000000015dc17824 */ /* 0x008fca00008e0603 */
[----:B------:R0:W2:Y:S02]  /*8630*/  @!P0 LDG.E.U16 R199, [R192.64] ;  /* 0x00000004c0c78981 */ /* 0x0000a4000c1e1500 */
[----:B0-----:R-:W-:Y:S02]  /*8640*/  IADD3 R192, P1, R252, R166, RZ ;  /* 0x000000a6fcc07210 */ /* 0x001fe40007f3e0ff */
[----:B------:R-:W3:Y:S03]  /*8650*/  LDL.LU R252, [R1+0x18c] ;  /* 0x00018c0001fc7983 */ /* 0x000ee60000300800 */
[----:B------:R-:W-:-:S05]  /*8660*/  IMAD.X R193, R176, 0x1, R3, P1 ;  /* 0x00000001b0c17824 */ /* 0x000fca00008e0603 */
[----:B------:R0:W2:Y:S02]  /*8670*/  @!P0 LDG.E.U16 R200, [R192.64] ;  /* 0x00000004c0c88981 */ /* 0x0000a4000c1e1500 */
[----:B0-----:R-:W-:-:S05]  /*8680*/  IADD3 R192, P1, R221, R166, RZ ;  /* 0x000000a6ddc07210 */ /* 0x001fca0007f3e0ff */
[----:B------:R-:W-:-:S05]  /*8690*/  IMAD.X R193, R220, 0x1, R3, P1 ;  /* 0x00000001dcc17824 */ /* 0x000fca00008e0603 */
[----:B------:R0:W2:Y:S02]  /*86a0*/  @!P0 LDG.E.U16 R203, [R192.64] ;  /* 0x00000004c0cb8981 */ /* 0x0000a4000c1e1500 */
[----:B0-----:R-:W-:-:S05]  /*86b0*/  IADD3 R192, P1, R223, R166, RZ ;  /* 0x000000a6dfc07210 */ /* 0x001fca0007f3e0ff */
[----:B------:R-:W-:Y:S01]  /*86c0*/  IMAD.X R193, R222, 0x1, R3, P1 ;  /* 0x00000001dec17824 */ /* 0x000fe200008e0603 */
[----:B------:R0:W-:Y:S04]  /*86d0*/  STL [R1+0x594], R176 ;  /* 0x000594b001007387 */ /* 0x0001e80000100800 */
[----:B------:R1:W2:Y:S04]  /*86e0*/  @!P0 LDG.E.U16 R205, [R192.64] ;  /* 0x00000004c0cd8981 */ /* 0x0002a8000c1e1500 */
[----:B0-----:R-:W2:Y:S01]  /*86f0*/  LDL.LU R176, [R1+0x338] ;  /* 0x0003380001b07983 */ /* 0x001ea20000300800 */
[----:B-1----:R-:W-:-:S03]  /*8700*/  IADD3 R192, P1, R231, R166, RZ ;  /* 0x000000a6e7c07210 */ /* 0x002fc60007f3e0ff */
[----:B------:R0:W-:Y:S02]  /*8710*/  STL [R1+0x598], R221 ;  /* 0x000598dd01007387 */ /* 0x0001e40000100800 */
[----:B------:R-:W-:-:S05]  /*8720*/  IMAD.X R193, R230, 0x1, R3, P1 ;  /* 0x00000001e6c17824 */ /* 0x000fca00008e0603 */
[----:B------:R1:W2:Y:S04]  /*8730*/  @!P0 LDG.E.U16 R207, [R192.64] ;  /* 0x00000004c0cf8981 */ /* 0x0002a8000c1e1500 */
[----:B0-----:R-:W2:Y:S04]  /*8740*/  LDL.LU R221, [R1+0x2bc] ;  /* 0x0002bc0001dd7983 */ /* 0x001ea80000300800 */
[----:B------:R0:W-:Y:S01]  /*8750*/  STL [R1+0x59c], R220 ;  /* 0x00059cdc01007387 */ /* 0x0001e20000100800 */
[----:B-1----:R-:W-:-:S03]  /*8760*/  IADD3 R192, P1, R233, R166, RZ ;  /* 0x000000a6e9c07210 */ /* 0x002fc60007f3e0ff */
[----:B0-----:R-:W2:Y:S04]  /*8770*/  LDL.LU R220, [R1+0x20c] ;  /* 0x00020c0001dc7983 */ /* 0x001ea80000300800 */
[----:B------:R0:W-:Y:S04]  /*8780*/  STL [R1+0x5a0], R223 ;  /* 0x0005a0df01007387 */ /* 0x0001e80000100800 */
[----:B0-----:R-:W2:Y:S04]  /*8790*/  LDL.LU R223, [R1+0x188] ;  /* 0x0001880001df7983 */ /* 0x001ea80000300800 */
[----:B------:R0:W-:Y:S01]  /*87a0*/  STL [R1+0x5a4], R222 ;  /* 0x0005a4de01007387 */ /* 0x0001e20000100800 */
[----:B------:R-:W-:-:S03]  /*87b0*/  IMAD.X R193, R232, 0x1, R3, P1 ;  /* 0x00000001e8c17824 */ /* 0x000fc600008e0603 */
[----:B0-----:R-:W2:Y:S04]  /*87c0*/  LDL.LU R222, [R1+0x208] ;  /* 0x0002080001de7983 */ /* 0x001ea80000300800 */
[----:B------:R0:W-:Y:S04]  /*87d0*/  STL [R1+0x5a8], R231 ;  /* 0x0005a8e701007387 */ /* 0x0001e80000100800 */
[----:B0-----:R-:W2:Y:S04]  /*87e0*/  LDL.LU R231, [R1+0x184] ;  /* 0x0001840001e77983 */ /* 0x001ea80000300800 */
[----:B------:R0:W-:Y:S04]  /*87f0*/  STL [R1+0x5ac], R230 ;  /* 0x0005ace601007387 */ /* 0x0001e80000100800 */
[----:B0-----:R-:W2:Y:S04]  /*8800*/  LDL.LU R230, [R1+0x200] ;  /* 0x0002000001e67983 */ /* 0x001ea80000300800 */
[----:B------:R0:W-:Y:S04]  /*8810*/  STL [R1+0x5b0], R233 ;  /* 0x0005b0e901007387 */ /* 0x0001e80000100800 */
[----:B0-----:R-:W3:Y:S04]  /*8820*/  LDL.LU R233, [R1+0x180] ;  /* 0x0001800001e97983 */ /* 0x001ee80000300800 */
[----:B------:R0:W-:Y:S04]  /*8830*/  STL [R1+0x5b4], R232 ;  /* 0x0005b4e801007387 */ /* 0x0001e80000100800 */
[----:B------:R-:W4:Y:S04]  /*8840*/  LDL R2, [R1+0x1fc] ;  /* 0x0001fc0001027983 */ /* 0x000f280000100800 */
[----:B0-----:R-:W4:Y:S01]  /*8850*/  LDL.LU R232, [R1+0x2b0] ;  /* 0x0002b00001e87983 */ /* 0x001f220000300800 */
[----:B------:R-:W-:-:S02]  /*8860*/  LOP3.LUT R96, R96, 0x1f, RZ, 0xc0, !PT ;  /* 0x0000001f60607812 */ /* 0x000fc400078ec0ff */
[----:B------:R-:W-:-:S03]  /*8870*/  PRMT R208, RZ, 0x7610, R208 ;  /* 0x00007610ffd07816 */ /* 0x000fc600000000d0 */
[----:B------:R-:W-:-:S03]  /*8880*/  IMAD.SHL.U32 R81, R96, 0x2, RZ ;  /* 0x0000000260517824 */ /* 0x000fc600078e00ff */
[----:B------:R0:W4:Y:S02]  /*8890*/  @!P0 LDG.E.U16 R208, [R192.64] ;  /* 0x00000004c0d08981 */ /* 0x000124000c1e1500 */
[----:B------:R-:W-:-:S05]  /*88a0*/  LOP3.LUT R81, R81, 0x10, RZ, 0x3c, !PT ;  /* 0x0000001051517812 */ /* 0x000fca00078e3cff */
[----:B------:R1:W-:Y:S01]  /*88b0*/  STS.U16 [R81+0x80], R211 ;  /* 0x000080d351007388 */ /* 0x0003e20000000400 */
[----:B0-----:R-:W-:-:S05]  /*88c0*/  IADD3 R192, P1, R243, R166, RZ ;  /* 0x000000a6f3c07210 */ /* 0x001fca0007f3e0ff */
[----:B------:R-:W-:Y:S01]  /*88d0*/  IMAD.X R193, R242, 0x1, R3, P1 ;  /* 0x00000001f2c17824 */ /* 0x000fe200008e0603 */
[----:B-1----:R-:W-:Y:S01]  /*88e0*/  PRMT R211, RZ, 0x7610, R211 ;  /* 0x00007610ffd37816 */ /* 0x002fe200000000d3 */
[----:B------:R0:W-:Y:S05]  /*88f0*/  STS.U16 [R81+0xc0], R212 ;  /* 0x0000c0d451007388 */ /* 0x0001ea0000000400 */
        /* <DEDUP_REMOVED lines=19> */
[----:B------:R-:W-:Y:S04]  /*8a30*/  STL [R1+0x5b8], R243 ;  /* 0x0005b8f301007387 */ /* 0x000fe80000100800 */
[----:B------:R0:W4:Y:S04]  /*8a40*/  @!P0 LDG.E.U16 R209, [R192.64] ;  /* 0x00000004c0d18981 */ /* 0x000128000c1e1500 */
[----:B------:R-:W-:Y:S04]  /*8a50*/  STL [R1+0x5bc], R242 ;  /* 0x0005bcf201007387 */ /* 0x000fe80000100800 */
[----:B------:R-:W-:Y:S01]  /*8a60*/  STL [R1+0x5c0], R245 ;  /* 0x0005c0f501007387 */ /* 0x000fe20000100800 */
[----:B0-----:R-:W-:-:S03]  /*8a70*/  IADD3 R192, P1, R241, R166, RZ ;  /* 0x000000a6f1c07210 */ /* 0x001fc60007f3e0ff */
[----:B------:R-:W-:Y:S04]  /*8a80*/  STL [R1+0x5c4], R244 ;  /* 0x0005c4f401007387 */ /* 0x000fe80000100800 */
[----:B------:R0:W-:Y:S01]  /*8a90*/  STS.U16 [R81+0x4c0], R206 ;  /* 0x0004c0ce51007388 */ /* 0x0001e20000000400 */
[----:B------:R-:W-:-:S03]  /*8aa0*/  IMAD.X R193, R240, 0x1, R3, P1 ;  /* 0x00000001f0c17824 */ /* 0x000fc600008e0603 */
[----:B------:R-:W-:Y:S04]  /*8ab0*/  STL [R1+0x5c8], R217 ;  /* 0x0005c8d901007387 */ /* 0x000fe80000100800 */
[----:B------:R-:W-:Y:S01]  /*8ac0*/  STL [R1+0x5cc], R177 ;  /* 0x0005ccb101007387 */ /* 0x000fe20000100800 */
[----:B0-----:R-:W-:-:S03]  /*8ad0*/  PRMT R206, RZ, 0x7610, R206 ;  /* 0x00007610ffce7816 */ /* 0x001fc600000000ce */
[----:B------:R-:W-:Y:S04]  /*8ae0*/  STL [R1+0x5d0], R179 ;  /* 0x0005d0b301007387 */ /* 0x000fe80000100800 */
[----:B------:R-:W-:Y:S04]  /*8af0*/  STL [R1+0x5d4], R178 ;  /* 0x0005d4b201007387 */ /* 0x000fe80000100800 */
[----:B------:R0:W-:Y:S04]  /*8b00*/  STL [R1+0x5d8], R180 ;  /* 0x0005d8b401007387 */ /* 0x0001e80000100800 */
[----:B------:R2:W4:Y:S04]  /*8b10*/  @!P0 LDG.E.U16 R206, [R192.64] ;  /* 0x00000004c0ce8981 */ /* 0x000528000c1e1500 */
[----:B0-----:R-:W4:Y:S04]  /*8b20*/  LDL.LU R180, [R1+0x1e4] ;  /* 0x0001e40001b47983 */ /* 0x001f280000300800 */
[----:B------:R0:W-:Y:S04]  /*8b30*/  STL [R1+0x5dc], R215 ;  /* 0x0005dcd701007387 */ /* 0x0001e80000100800 */
[----:B------:R1:W-:Y:S04]  /*8b40*/  STS.U16 [R81+0x6c0], R204 ;  /* 0x0006c0cc51007388 */ /* 0x0003e80000000400 */
[----:B0-----:R-:W4:Y:S04]  /*8b50*/  LDL.LU R215, [R1+0x174] ;  /* 0x0001740001d77983 */ /* 0x001f280000300800 */
[----:B------:R-:W-:Y:S01]  /*8b60*/  STL [R1+0x5e0], R241 ;  /* 0x0005e0f101007387 */ /* 0x000fe20000100800 */
[----:B-1----:R-:W-:-:S03]  /*8b70*/  PRMT R204, RZ, 0x7610, R204 ;  /* 0x00007610ffcc7816 */ /* 0x002fc600000000cc */
[----:B------:R-:W-:Y:S01]  /*8b80*/  STL [R1+0x5e4], R240 ;  /* 0x0005e4f001007387 */ /* 0x000fe20000100800 */
[----:B--2---:R-:W-:-:S03]  /*8b90*/  IADD3 R192, P1, R230, R166, RZ ;  /* 0x000000a6e6c07210 */ /* 0x004fc60007f3e0ff */
[----:B------:R-:W-:Y:S04]  /*8ba0*/  STL [R1+0x5e8], R230 ;  /* 0x0005e8e601007387 */ /* 0x000fe80000100800 */
[----:B---3--:R-:W-:Y:S01]  /*8bb0*/  STL [R1+0x5ec], R233 ;  /* 0x0005ece901007387 */ /* 0x008fe20000100800 */
[----:B------:R-:W-:-:S05]  /*8bc0*/  IMAD.X R193, R233, 0x1, R3, P1 ;  /* 0x00000001e9c17824 */ /* 0x000fca00008e0603 */
[----:B------:R0:W2:Y:S04]  /*8bd0*/  @!P0 LDG.E.U16 R204, [R192.64] ;  /* 0x00000004c0cc8981 */ /* 0x0000a8000c1e1500 */
[----:B----4-:R1:W-:Y:S04]  /*8be0*/  STL [R1+0x5f0], R232 ;  /* 0x0005f0e801007387 */ /* 0x0103e80000100800 */
[----:B------:R-:W3:Y:S04]  /*8bf0*/  LDL.LU R96, [R1+0x288] ;  /* 0x0002880001607983 */ /* 0x000ee80000300800 */
[----:B------:R-:W4:Y:S01]  /*8c00*/  LDL.LU R97, [R1+0x304] ;  /* 0x0003040001617983 */ /* 0x000f220000300800 */
[----:B0-----:R-:W-:-:S03]  /*8c10*/  IADD3 R192, P1, R232, R166, RZ ;  /* 0x000000a6e8c07210 */ /* 0x001fc60007f3e0ff */
[----:B------:R-:W2:Y:S04]  /*8c20*/  LDL.LU R98, [R1+0x1cc] ;  /* 0x0001cc0001627983 */ /* 0x000ea80000300800 */
[----:B------:R-:W2:Y:S04]  /*8c30*/  LDL.LU R99, [R1+0x270] ;  /* 0x0002700001637983 */ /* 0x000ea80000300800 */
[----:B------:R-:W2:Y:S04]  /*8c40*/  LDL.LU R84, [R1+0x284] ;  /* 0x0002840001547983 */ /* 0x000ea80000300800 */
[----:B------:R-:W2:Y:S04]  /*8c50*/  LDL.LU R87, [R1+0x31c] ;  /* 0x00031c0001577983 */ /* 0x000ea80000300800 */
[----:B-1----:R-:W2:Y:S04]  /*8c60*/  LDL.LU R232, [R1+0x1dc] ;  /* 0x0001dc0001e87983 */ /* 0x002ea80000300800 */
[----:B------:R-:W2:Y:S04]  /*8c70*/  LDL.LU R233, [R1+0x29c] ;  /* 0x00029c0001e97983 */ /* 0x000ea80000300800 */
[----:B------:R-:W2:Y:S04]  /*8c80*/  LDL.LU R230, [R1+0x32c] ;  /* 0x00032c0001e67983 */ /* 0x000ea80000300800 */
[----:B------:R-:W2:Y:S04]  /*8c90*/  LDL.LU R240, [R1+0x170] ;  /* 0x0001700001f07983 */ /* 0x000ea80000300800 */
[----:B------:R-:W2:Y:S01]  /*8ca0*/  LDL.LU R241, [R1+0x1e0] ;  /* 0x0001e00001f17983 */ /* 0x000ea20000300800 */
[----:B------:R-:W-:-:S03]  /*8cb0*/  IMAD.X R193, R2, 0x1, R3, P1 ;  /* 0x0000000102c17824 */ /* 0x000fc600008e0603 */
[----:B------:R0:W-:Y:S04]  /*8cc0*/  STS.U16 [R81+0x680], R202 ;  /* 0x000680ca51007388 */ /* 0x0001e80000000400 */
[----:B------:R-:W3:Y:S01]  /*8cd0*/  LDL.LU R178, [R1+0x1f0] ;  /* 0x0001f00001b27983 */ /* 0x000ee20000300800 */
[----:B0-----:R-:W-:-:S03]  /*8ce0*/  PRMT R202, RZ, 0x7610, R202 ;  /* 0x00007610ffca7816 */ /* 0x001fc600000000ca */
[----:B------:R0:W-:Y:S04]  /*8cf0*/  STS.U16 [R81+0x880], R201 ;  /* 0x000880c951007388 */ /* 0x0001e80000000400 */
[----:B------:R-:W3:Y:S04]  /*8d00*/  LDL.LU R179, [R1+0x2a4] ;  /* 0x0002a40001b37983 */ /* 0x000ee80000300800 */
[----:B------:R1:W3:Y:S01]  /*8d10*/  @!P0 LDG.E.U16 R202, [R192.64] ;  /* 0x00000004c0ca8981 */ /* 0x0002e2000c1e1500 */
[----:B0-----:R-:W-:-:S03]  /*8d20*/  PRMT R201, RZ, 0x7610, R201 ;  /* 0x00007610ffc97816 */ /* 0x001fc600000000c9 */
[----:B------:R0:W-:Y:S04]  /*8d30*/  STS.U16 [R81+0x8c0], R198 ;  /* 0x0008c0c651007388 */ /* 0x0001e80000000400 */
[----:B------:R-:W4:Y:S01]  /*8d40*/  LDL.LU R177, [R1+0x2a8] ;  /* 0x0002a80001b17983 */ /* 0x000f220000300800 */
        /* <DEDUP_REMOVED lines=9> */
[----:B-1----:R-:W-:Y:S02]  /*8de0*/  IADD3 R192, P1, R180, R166, RZ ;  /* 0x000000a6b4c07210 */ /* 0x002fe40007f3e0ff */
[----:B0-----:R-:W-:Y:S01]  /*8df0*/  PRMT R190, RZ, 0x7610, R190 ;  /* 0x00007610ffbe7816 */ /* 0x001fe200000000be */
[----:B------:R0:W-:Y:S04]  /*8e00*/  STS.U16 [R81+0xcc0], R188 ;  /* 0x000cc0bc51007388 */ /* 0x0001e80000000400 */
[----:B------:R-:W4:Y:S01]  /*8e10*/  LDL.LU R242, [R1+0x1f8] ;  /* 0x0001f80001f27983 */ /* 0x000f220000300800 */
[----:B------:R-:W-:Y:S01]  /*8e20*/  IMAD.X R193, R215, 0x1, R3, P1 ;  /* 0x00000001d7c17824 */ /* 0x000fe200008e0603 */
[----:B0-----:R-:W-:-:S02]  /*8e30*/  PRMT R188, RZ, 0x7610, R188 ;  /* 0x00007610ffbc7816 */ /* 0x001fc400000000bc */
[----:B------:R0:W-:Y:S04]  /*8e40*/  STS.U16 [R81+0xec0], R186 ;  /* 0x000ec0ba51007388 */ /* 0x0001e80000000400 */
[----:B------:R2:W4:Y:S04]  /*8e50*/  @!P0 LDG.E.U16 R201, [R192.64] ;  /* 0x00000004c0c98981 */ /* 0x000528000c1e1500 */
[----:B------:R-:W4:Y:S01]  /*8e60*/  LDL.LU R243, [R1+0x2ac] ;  /* 0x0002ac0001f37983 */ /* 0x000f220000300800 */
[----:B0-----:R-:W-:-:S03]  /*8e70*/  PRMT R186, RZ, 0x7610, R186 ;  /* 0x00007610ffba7816 */ /* 0x001fc600000000ba */
[----:B------:R0:W-:Y:S02]  /*8e80*/  STS.U16 [R81+0xe80], R32 ;  /* 0x000e802051007388 */ /* 0x0001e40000000400 */
[----:B0-----:R-:W-:Y:S02]  /*8e90*/  PRMT R32, RZ, 0x7610, R32 ;  /* 0x00007610ff207816 */ /* 0x001fe40000000020 */
[----:B------:R-:W-:Y:S02]  /*8ea0*/  PRMT R214, RZ, 0x7610, R214 ;  /* 0x00007610ffd67816 */ /* 0x000fe400000000d6 */
[----:B--2---:R-:W-:-:S05]  /*8eb0*/  IADD3 R192, P1, R241, R166, RZ ;  /* 0x000000a6f1c07210 */ /* 0x004fca0007f3e0ff */
[----:B------:R-:W-:-:S05]  /*8ec0*/  IMAD.X R193, R240, 0x1, R3, P1 ;  /* 0x00000001f0c17824 */ /* 0x000fca00008e0603 */
[----:B------:R0:W2:Y:S02]  /*8ed0*/  @!P0 LDG.E.U16 R198, [R192.64] ;  /* 0x00000004c0c68981 */ /* 0x0000a4000c1e1500 */
[----:B0-----:R-:W-:-:S05]  /*8ee0*/  IADD3 R192, P1, R87, R166, RZ ;  /* 0x000000a657c07210 */ /* 0x001fca0007f3e0ff */
[----:B---3--:R-:W-:-:S05]  /*8ef0*/  IMAD.X R193, R96, 0x1, R3, P1 ;  /* 0x0000000160c17824 */ /* 0x008fca00008e0603 */
[----:B------:R0:W3:Y:S02]  /*8f00*/  @!P0 LDG.E.U16 R196, [R192.64] ;  /* 0x00000004c0c48981 */ /* 0x0000e4000c1e1500 */
[----:B0-----:R-:W-:-:S05]  /*8f10*/  IADD3 R192, P1, R84, R166, RZ ;  /* 0x000000a654c07210 */ /* 0x001fca0007f3e0ff */
[----:B------:R-:W-:-:S05]  /*8f20*/  IMAD.X R193, R98, 0x1, R3, P1 ;  /* 0x0000000162c17824 */ /* 0x000fca00008e0603 */
[----:B------:R0:W2:Y:S02]  /*8f30*/  @!P0 LDG.E.U16 R194, [R192.64] ;  /* 0x00000004c0c28981 */ /* 0x0000a4000c1e1500 */
[----:B0-----:R-:W-:-:S05]  /*8f40*/  IADD3 R192, P1, R225, R166, RZ ;  /* 0x000000a6e1c07210 */ /* 0x001fca0007f3e0ff */
[----:B------:R-:W-:-:S05]  /*8f50*/  IMAD.X R193, R224, 0x1, R3, P1 ;  /* 0x00000001e0c17824 */ /* 0x000fca00008e0603 */
[----:B------:R4:W2:Y:S02]  /*8f60*/  @!P0 LDG.E.U16 R190, [R192.64] ;  /* 0x00000004c0be8981 */ /* 0x0008a4000c1e1500 */
[----:B----4-:R-:W-:-:S05]  /*8f70*/  IADD3 R192, P1, R97, R166, RZ ;  /* 0x000000a661c07210 */ /* 0x010fca0007f3e0ff */
[----:B------:R-:W-:-:S05]  /*8f80*/  IMAD.X R193, R99, 0x1, R3, P1 ;  /* 0x0000000163c17824 */ /* 0x000fca00008e0603 */
[----:B------:R0:W4:Y:S02]  /*8f90*/  @!P0 LDG.E.U16 R188, [R192.64] ;  /* 0x00000004c0bc8981 */ /* 0x000124000c1e1500 */
[----:B0-----:R-:W-:-:S05]  /*8fa0*/  IADD3 R192, P1, R235, R166, RZ ;  /* 0x000000a6ebc07210 */ /* 0x001fca0007f3e0ff */
[----:B------:R-:W-:-:S05]  /*8fb0*/  IMAD.X R193, R234, 0x1, R3, P1 ;  /* 0x00000001eac17824 */ /* 0x000fca00008e0603 */
[----:B------:R0:W2:Y:S02]  /*8fc0*/  @!P0 LDG.E.U16 R186, [R192.64] ;  /* 0x00000004c0ba8981 */ /* 0x0000a4000c1e1500 */
[----:B0-----:R-:W-:-:S05]  /*8fd0*/  IADD3 R192, P1, R237, R166, RZ ;  /* 0x000000a6edc07210 */ /* 0x001fca0007f3e0ff */
[----:B------:R-:W-:-:S05]  /*8fe0*/  IMAD.X R193, R236, 0x1, R3, P1 ;  /* 0x00000001ecc17824 */ /* 0x000fca00008e0603 */
[----:B------:R0:W2:Y:S04]  /*8ff0*/  @!P0 LDG.E.U16 R32, [R192.64] ;  /* 0x00000004c0208981 */ /* 0x0000a8000c1e1500 */
[----:B0-----:R-:W0:Y:S02]  /*9000*/  S2R R193, SR_TID.X ;  /* 0x0000000000c17919 */ /* 0x001e240000002100 */
[----:B0-----:R-:W-:-:S05]  /*9010*/  LOP3.LUT R193, R193, 0x1f, RZ, 0xc0, !PT ;  /* 0x0000001fc1c17812 */ /* 0x001fca00078ec0ff */
[----:B------:R-:W-:Y:S02]  /*9020*/  IMAD.SHL.U32 R192, R193, 0x2, RZ ;  /* 0x00000002c1c07824 */ /* 0x000fe400078e00ff */
[----:B------:R-:W0:Y:S03]  /*9030*/  S2R R193, SR_TID.X ;  /* 0x0000000000c17919 */ /* 0x000e260000002100 */
[----:B------:R-:W-:-:S05]  /*9040*/  LOP3.LUT R192, R192, 0x20, RZ, 0x3c, !PT ;  /* 0x00000020c0c07812 */ /* 0x000fca00078e3cff */
[----:B------:R0:W-:Y:S02]  /*9050*/  STS.U16 [R192+0x100], R19 ;  /* 0x00010013c0007388 */ /* 0x0001e40000000400 */
[----:B0-----:R-:W-:-:S05]  /*9060*/  LOP3.LUT R19, R193, 0x1f, RZ, 0xc0, !PT ;  /* 0x0000001fc1137812 */ /* 0x001fca00078ec0ff */
[----:B------:R-:W-:Y:S01]  /*9070*/  IMAD.SHL.U32 R19, R19, 0x2, RZ ;  /* 0x0000000213137824 */ /* 0x000fe200078e00ff */
[----:B------:R-:W-:-:S04]  /*9080*/  IADD3 R192, P1, R247, R166, RZ ;  /* 0x000000a6f7c07210 */ /* 0x000fc80007f3e0ff */
[----:B------:R-:W-:Y:S01]  /*9090*/  LOP3.LUT R19, R19, 0x20, RZ, 0x3c, !PT ;  /* 0x0000002013137812 */ /* 0x000fe200078e3cff */
[----:B------:R-:W-:-:S04]  /*90a0*/  IMAD.X R193, R246, 0x1, R3, P1 ;  /* 0x00000001f6c17824 */ /* 0x000fc800008e0603 */
[----:B------:R0:W-:Y:S04]  /*90b0*/  STS.U16 [R19+0x140], R18 ;  /* 0x0001401213007388 */ /* 0x0001e80000000400 */
[----:B------:R1:W2:Y:S01]  /*90c0*/  @!P0 LDG.E.U16 R214, [R192.64] ;  /* 0x00000004c0d68981 */ /* 0x0002a2000c1e1500 */
[----:B0-----:R-:W-:Y:S02]  /*90d0*/  IADD3 R18, P1, R249, R166, RZ ;  /* 0x000000a6f9127210 */ /* 0x001fe40007f3e0ff */
[----:B-1----:R-:W-:-:S03]  /*90e0*/  PRMT R192, RZ, 0x7610, R192 ;  /* 0x00007610ffc07816 */ /* 0x002fc600000000c0 */
[----:B------:R-:W-:-:S05]  /*90f0*/  IMAD.X R19, R248, 0x1, R3, P1 ;  /* 0x00000001f8137824 */ /* 0x000fca00008e0603 */
[----:B------:R0:W2:Y:S04]  /*9100*/  @!P0 LDG.E.U16 R192, [R18.64] ;  /* 0x0000000412c08981 */ /* 0x0000a8000c1e1500 */
[----:B0-----:R-:W0:Y:S04]  /*9110*/  S2R R19, SR_TID.X ;  /* 0x0000000000137919 */ /* 0x001e280000002100 */
[----:B------:R1:W-:Y:S04]  /*9120*/  STL [R1+0x5f4], R180 ;  /* 0x0005f4b401007387 */ /* 0x0003e80000100800 */
[----:B-1----:R-:W2:Y:S01]  /*9130*/  LDL.LU R180, [R1+0x16c] ;  /* 0x00016c0001b47983 */ /* 0x002ea20000300800 */
[----:B0-----:R-:W-:-:S05]  /*9140*/  LOP3.LUT R19, R19, 0x1f, RZ, 0xc0, !PT ;  /* 0x0000001f13137812 */ /* 0x001fca00078ec0ff */
[----:B------:R-:W-:Y:S02]  /*9150*/  IMAD.SHL.U32 R18, R19, 0x2, RZ ;  /* 0x0000000213127824 */ /* 0x000fe400078e00ff */
[----:B------:R-:W0:Y:S03]  /*9160*/  S2R R19, SR_TID.X ;  /* 0x0000000000137919 */ /* 0x000e260000002100 */
[----:B------:R-:W-:-:S05]  /*9170*/  LOP3.LUT R18, R18, 0x20, RZ, 0x3c, !PT ;  /* 0x0000002012127812 */ /* 0x000fca00078e3cff */
[----:B------:R0:W-:Y:S04]  /*9180*/  STS.U16 [R18+0x340], R17 ;  /* 0x0003401112007388 */ /* 0x0001e80000000400 */
[----:B------:R1:W-:Y:S01]  /*9190*/  STL [R1+0x5f8], R215 ;  /* 0x0005f8d701007387 */ /* 0x0003e20000100800 */
[----:B0-----:R-:W-:-:S03]  /*91a0*/  LOP3.LUT R17, R19, 0x1f, RZ, 0xc0, !PT ;  /* 0x0000001f13117812 */ /* 0x001fc600078ec0ff */
[----:B-1----:R-:W2:Y:S02]  /*91b0*/  LDL.LU R215, [R1+0x1d8] ;  /* 0x0001d80001d77983 */ /* 0x002ea40000300800 */
[----:B------:R-:W-:Y:S02]  /*91c0*/  IMAD.SHL.U32 R17, R17, 0x2, RZ ;  /* 0x0000000211117824 */ /* 0x000fe400078e00ff */
[----:B------:R0:W-:Y:S01]  /*91d0*/  STL [R1+0x5fc], R241 ;  /* 0x0005fcf101007387 */ /* 0x0001e20000100800 */
[----:B------:R-:W-:Y:S02]  /*91e0*/  IADD3 R18, P1, R219, R166, RZ ;  /* 0x000000a6db127210 */ /* 0x000fe40007f3e0ff */
[----:B------:R-:W-:Y:S02]  /*91f0*/  LOP3.LUT R17, R17, 0x20, RZ, 0x3c, !PT ;  /* 0x0000002011117812 */ /* 0x000fe400078e3cff */
[----:B------:R-:W-:Y:S01]  /*9200*/  PRMT R193, RZ, 0x7610, R193 ;  /* 0x00007610ffc17816 */ /* 0x000fe200000000c1 */
[----:B0-----:R-:W2:Y:S01]  /*9210*/  LDL.LU R241, [R1+0x168] ;  /* 0x0001680001f17983 */ /* 0x001ea20000300800 */
[----:B------:R-:W-:-:S03]  /*9220*/  IMAD.X R19, R218, 0x1, R3, P1 ;  /* 0x00000001da137824 */ /* 0x000fc600008e0603 */
[----:B------:R-:W2:Y:S04]  /*9230*/  LDL.LU R92, [R1+0x360] ;  /* 0x00036000015c7983 */ /* 0x000ea80000300800 */
[----:B------:R-:W2:Y:S04]  /*9240*/  LDL.LU R94, [R1+0x314] ;  /* 0x00031400015e7983 */ /* 0x000ea80000300800 */
[----:B------:R-:W2:Y:S04]  /*9250*/  LDL.LU R95, [R1+0x280] ;  /* 0x00028000015f7983 */ /* 0x000ea80000300800 */
[----:B------:R-:W2:Y:S04]  /*9260*/  LDL.LU R88, [R1+0x258] ;  /* 0x0002580001587983 */ /* 0x000ea80000300800 */
[----:B------:R-:W2:Y:S04]  /*9270*/  LDL.LU R2, [R1+0x2ec] ;  /* 0x0002ec0001027983 */ /* 0x000ea80000300800 */
[----:B------:R0:W-:Y:S04]  /*9280*/  STS.U16 [R17+0x300], R16 ;  /* 0x0003001011007388 */ /* 0x0001e80000000400 */
[----:B------:R-:W2:Y:S04]  /*9290*/  LDL.LU R90, [R1+0x300] ;  /* 0x00030000015a7983 */ /* 0x000ea80000300800 */
[----:B------:R-:W2:Y:S01]  /*92a0*/  LDL.LU R91, [R1+0x1c0] ;  /* 0x0001c000015b7983 */ /* 0x000ea20000300800 */
[----:B0-----:R-:W-:-:S03]  /*92b0*/  IADD3 R16, P1, R227, R166, RZ ;  /* 0x000000a6e3107210 */ /* 0x001fc60007f3e0ff */
[----:B------:R-:W2:Y:S04]  /*92c0*/  LDL.LU R85, [R1+0x354] ;  /* 0x0003540001557983 */ /* 0x000ea80000300800 */
[----:B------:R-:W2:Y:S01]  /*92d0*/  LDL.LU R86, [R1+0x254] ;  /* 0x0002540001567983 */ /* 0x000ea20000300800 */
[----:B------:R-:W-:-:S03]  /*92e0*/  IMAD.X R17, R226, 0x1, R3, P1 ;  /* 0x00000001e2117824 */ /* 0x000fc600008e0603 */
[----:B------:R0:W2:Y:S04]  /*92f0*/  @!P0 LDG.E.U16 R193, [R18.64] ;  /* 0x0000000412c18981 */ /* 0x0000a8000c1e1500 */
[----:B------:R-:W2:Y:S04]  /*9300*/  LDL.LU R81, [R1+0x26c] ;  /* 0x00026c0001517983 */ /* 0x000ea80000300800 */
[----:B------:R-:W2:Y:S01]  /*9310*/  LDL.LU R82, [R1+0x318] ;  /* 0x0003180001527983 */ /* 0x000ea20000300800 */
[----:B0-----:R-:W-:Y:S02]  /*9320*/  PRMT R18, RZ, 0x7610, R18 ;  /* 0x00007610ff127816 */ /* 0x001fe40000000012 */
[----:B------:R-:W-:Y:S01]  /*9330*/  PRMT R19, RZ, 0x7610, R19 ;  /* 0x00007610ff137816 */ /* 0x000fe20000000013 */
[----:B------:R-:W2:Y:S04]  /*9340*/  LDL.LU R83, [R1+0x1b4] ;  /* 0x0001b40001537983 */ /* 0x000ea80000300800 */
        /* <DEDUP_REMOVED lines=13> */
[----:B------:R1:W3:Y:S01]  /*9420*/  @!P0 LDG.E.U16 R19, [R16.64] ;  /* 0x0000000410138981 */ /* 0x0002e2000c1e1500 */
[----:B0-----:R-:W-:Y:S02]  /*9430*/  IADD3 R14, P1, R176, R166, RZ ;  /* 0x000000a6b00e7210 */ /* 0x001fe40007f3e0ff */
[----:B-1----:R-:W-:-:S03]  /*9440*/  PRMT R16, RZ, 0x7610, R16 ;  /* 0x00007610ff107816 */ /* 0x002fc60000000010 */
[----:B------:R-:W-:-:S05]  /*9450*/  IMAD.X R15, R221, 0x1, R3, P1 ;  /* 0x00000001dd0f7824 */ /* 0x000fca00008e0603 */
[----:B------:R0:W3:Y:S04]  /*9460*/  @!P0 LDG.E.U16 R16, [R14.64] ;  /* 0x000000040e108981 */ /* 0x0000e8000c1e1500 */
[----:B0-----:R-:W0:Y:S02]  /*9470*/  S2R R15, SR_TID.X ;  /* 0x00000000000f7919 */ /* 0x001e240000002100 */
[----:B0-----:R-:W-:-:S05]  /*9480*/  LOP3.LUT R15, R15, 0x1f, RZ, 0xc0, !PT ;  /* 0x0000001f0f0f7812 */ /* 0x001fca00078ec0ff */
[----:B------:R-:W-:Y:S02]  /*9490*/  IMAD.SHL.U32 R14, R15, 0x2, RZ ;  /* 0x000000020f0e7824 */ /* 0x000fe400078e00ff */
[----:B------:R-:W0:Y:S03]  /*94a0*/  S2R R15, SR_TID.X ;  /* 0x00000000000f7919 */ /* 0x000e260000002100 */
[----:B------:R-:W-:-:S05]  /*94b0*/  LOP3.LUT R14, R14, 0x20, RZ, 0x3c, !PT ;  /* 0x000000200e0e7812 */ /* 0x000fca00078e3cff */
[----:B------:R0:W-:Y:S01]  /*94c0*/  STS.U16 [R14+0x740], R13 ;  /* 0x0007400d0e007388 */ /* 0x0001e20000000400 */
[----:B------:R-:W-:Y:S02]  /*94d0*/  PRMT R17, RZ, 0x7610, R17 ;  /* 0x00007610ff117816 */ /* 0x000fe40000000011 */
        /* <DEDUP_REMOVED lines=11> */
[----:B0-----:R-:W0:Y:S01]  /*9590*/  S2R R13, SR_TID.X ;  /* 0x00000000000d7919 */ /* 0x001e220000002100 */
[----:B------:R-:W-:Y:S02]  /*95a0*/  IADD3 R12, P1, R230, R166, RZ ;  /* 0x000000a6e60c7210 */ /* 0x000fe40007f3e0ff */
[----:B------:R-:W-:Y:S02]  /*95b0*/  PRMT R15, RZ, 0x7610, R15 ;  /* 0x00007610ff0f7816 */ /* 0x000fe4000000000f */
[----:B0-----:R-:W-:-:S05]  /*95c0*/  LOP3.LUT R13, R13, 0x1f, RZ, 0xc0, !PT ;  /* 0x0000001f0d0d7812 */ /* 0x001fca00078ec0ff */
[----:B------:R-:W-:-:S05]  /*95d0*/  IMAD.SHL.U32 R13, R13, 0x2, RZ ;  /* 0x000000020d0d7824 */ /* 0x000fca00078e00ff */
[----:B------:R-:W-:-:S05]  /*95e0*/  LOP3.LUT R13, R13, 0x20, RZ, 0x3c, !PT ;  /* 0x000000200d0d7812 */ /* 0x000fca00078e3cff */
[----:B------:R0:W-:Y:S02]  /*95f0*/  STS.U16 [R13+0x900], R20 ;  /* 0x000900140d007388 */ /* 0x0001e40000000400 */
[----:B0-----:R-:W-:-:S05]  /*9600*/  IMAD.X R13, R233, 0x1, R3, P1 ;  /* 0x00000001e90d7824 */ /* 0x001fca00008e0603 */
        /* <DEDUP_REMOVED lines=8> */
[----:B--2---:R-:W-:-:S05]  /*9690*/  IMAD.X R13, R180, 0x1, R3, P1 ;  /* 0x00000001b40d7824 */ /* 0x004fca00008e0603 */
[----:B------:R0:W2:Y:S04]  /*96a0*/  @!P0 LDG.E.U16 R20, [R12.64] ;  /* 0x000000040c148981 */ /* 0x0000a8000c1e1500 */
        /* <DEDUP_REMOVED lines=47> */
[----:B------:R-:W-:Y:S01]  /*99a0*/  PRMT R33, RZ, 0x7610, R33 ;  /* 0x00007610ff217816 */ /* 0x000fe20000000021 */
[----:B------:R-:W-:Y:S01]  /*99b0*/  IMAD.SHL.U32 R89, R89, 0x2, RZ ;  /* 0x0000000259597824 */ /* 0x000fe200078e00ff */
[----:B0-----:R-:W-:-:S05]  /*99c0*/  LOP3.LUT R13, R13, 0x1f, RZ, 0xc0, !PT ;  /* 0x0000001f0d0d7812 */ /* 0x001fca00078ec0ff */
[----:B------:R-:W-:-:S05]  /*99d0*/  IMAD.SHL.U32 R13, R13, 0x2, RZ ;  /* 0x000000020d0d7824 */ /* 0x000fca00078e00ff */
[----:B------:R-:W-:-:S05]  /*99e0*/  LOP3.LUT R13, R13, 0x20, RZ, 0x3c, !PT ;  /* 0x000000200d0d7812 */ /* 0x000fca00078e3cff */
[----:B------:R0:W-:Y:S01]  /*99f0*/  STS.U16 [R13+0xf00], R34 ;  /* 0x000f00220d007388 */ /* 0x0001e20000000400 */
[----:B------:R-:W-:Y:S01]  /*9a00*/  LOP3.LUT R89, R89, 0x30, RZ, 0x3c, !PT ;  /* 0x0000003059597812 */ /* 0x000fe200078e3cff */
[----:B0-----:R-:W-:-:S05]  /*9a10*/  IMAD.X R13, R83, 0x1, R3, P1 ;  /* 0x00000001530d7824 */ /* 0x001fca00008e0603 */
[----:B------:R0:W2:Y:S01]  /*9a20*/  @!P0 LDG.E.U16 R33, [R12.64] ;  /* 0x000000040c218981 */ /* 0x0000a2000c1e1500 */
[----:B------:R-:W-:-:S03]  /*9a30*/  PRMT R34, RZ, 0x7610, R34 ;  /* 0x00007610ff227816 */ /* 0x000fc60000000022 */
[----:B------:R-:W-:Y:S01]  /*9a40*/  STS.U16 [R89+0x180], R11 ;  /* 0x0001800b59007388 */ /* 0x000fe20000000400 */
[----:B0-----:R-:W-:-:S03]  /*9a50*/  IADD3 R12, P1, R251, R166, RZ ;  /* 0x000000a6fb0c7210 */ /* 0x001fc60007f3e0ff */
[----:B------:R0:W-:Y:S02]  /*9a60*/  STS.U16 [R89+0x1c0], R10 ;  /* 0x0001c00a59007388 */ /* 0x0001e40000000400 */
[----:B------:R-:W-:-:S05]  /*9a70*/  IMAD.X R13, R250, 0x1, R3, P1 ;  /* 0x00000001fa0d7824 */ /* 0x000fca00008e0603 */
[----:B------:R1:W2:Y:S01]  /*9a80*/  @!P0 LDG.E.U16 R34, [R12.64] ;  /* 0x000000040c228981 */ /* 0x0002a2000c1e1500 */
[----:B0-----:R-:W-:-:S05]  /*9a90*/  IADD3 R10, P1, R165, R166, RZ ;  /* 0x000000a6a50a7210 */ /* 0x001fca0007f3e0ff */
[----:B------:R-:W-:Y:S01]  /*9aa0*/  IMAD.X R11, R164, 0x1, R3, P1 ;  /* 0x00000001a40b7824 */ /* 0x000fe200008e0603 */
[----:B-1----:R-:W-:Y:S01]  /*9ab0*/  PRMT R12, RZ, 0x7610, R12 ;  /* 0x00007610ff0c7816 */ /* 0x002fe2000000000c */
[----:B------:R-:W-:Y:S05]  /*9ac0*/  STS.U16 [R89+0x3c0], R9 ;  /* 0x0003c00959007388 */ /* 0x000fea0000000400 */
[----:B------:R0:W2:Y:S01]  /*9ad0*/  @!P0 LDG.E.U16 R12, [R10.64] ;  /* 0x000000040a0c8981 */ /* 0x0000a2000c1e1500 */
[----:B------:R-:W-:-:S03]  /*9ae0*/  PRMT R13, RZ, 0x7610, R13 ;  /* 0x00007610ff0d7816 */ /* 0x000fc6000000000d */
[----:B------:R1:W-:Y:S01]  /*9af0*/  STS.U16 [R89+0x380], R8 ;  /* 0x0003800859007388 */ /* 0x0003e20000000400 */
[----:B0-----:R-:W-:-:S03]  /*9b00*/  IADD3 R10, P1, R229, R166, RZ ;  /* 0x000000a6e50a7210 */ /* 0x001fc60007f3e0ff */
[----:B------:R-:W-:Y:S02]  /*9b10*/  STS.U16 [R89+0x580], R7 ;  /* 0x0005800759007388 */ /* 0x000fe40000000400 */
[--C-:B------:R-:W-:Y:S01]  /*9b20*/  IMAD.X R11, R228, 0x1, R3.reuse, P1 ;  /* 0x00000001e40b7824 */ /* 0x100fe200008e0603 */
[----:B-1----:R-:W-:Y:S01]  /*9b30*/  IADD3 R8, P1, R239, R166, RZ ;  /* 0x000000a6ef087210 */ /* 0x002fe20007f3e0ff */
[----:B------:R-:W-:Y:S04]  /*9b40*/  STS.U16 [R89+0x5c0], R6 ;  /* 0x0005c00659007388 */ /* 0x000fe80000000400 */
[----:B------:R-:W-:Y:S01]  /*9b50*/  STS.U16 [R89+0x7c0], R5 ;  /* 0x0007c00559007388 */ /* 0x000fe20000000400 */
[----:B------:R-:W-:-:S03]  /*9b60*/  IMAD.X R9, R238, 0x1, R3, P1 ;  /* 0x00000001ee097824 */ /* 0x000fc600008e0603 */
[----:B------:R-:W-:Y:S04]  /*9b70*/  STS.U16 [R89+0x780], R4 ;  /* 0x0007800459007388 */ /* 0x000fe80000000400 */
[----:B------:R0:W2:Y:S04]  /*9b80*/  @!P0 LDG.E.U16 R13, [R10.64] ;  /* 0x000000040a0d8981 */ /* 0x0000a8000c1e1500 */
[----:B------:R-:W-:Y:S04]  /*9b90*/  STS.U16 [R89+0x980], R22 ;  /* 0x0009801659007388 */ /* 0x000fe80000000400 */
[----:B------:R-:W-:Y:S01]  /*9ba0*/  STS.U16 [R89+0x9c0], R23 ;  /* 0x0009c01759007388 */ /* 0x000fe20000000400 */
[----:B0-----:R-:W-:-:S03]  /*9bb0*/  PRMT R10, RZ, 0x7610, R10 ;  /* 0x00007610ff0a7816 */ /* 0x001fc6000000000a */
[----:B------:R-:W-:Y:S04]  /*9bc0*/  STS.U16 [R89+0xbc0], R26 ;  /* 0x000bc01a59007388 */ /* 0x000fe80000000400 */
[----:B------:R-:W-:Y:S04]  /*9bd0*/  STS.U16 [R89+0xb80], R27 ;  /* 0x000b801b59007388 */ /* 0x000fe80000000400 */
[----:B------:R-:W-:Y:S04]  /*9be0*/  STS.U16 [R89+0xd80], R30 ;  /* 0x000d801e59007388 */ /* 0x000fe80000000400 */
[----:B------:R-:W-:Y:S04]  /*9bf0*/  STS.U16 [R89+0xdc0], R31 ;  /* 0x000dc01f59007388 */ /* 0x000fe80000000400 */
[----:B------:R-:W-:Y:S04]  /*9c00*/  STS.U16 [R89+0xfc0], R35 ;  /* 0x000fc02359007388 */ /* 0x000fe80000000400 */
[----:B------:R0:W2:Y:S04]  /*9c10*/  @!P0 LDG.E.U16 R10, [R8.64] ;  /* 0x00000004080a8981 */ /* 0x0000a8000c1e1500 */
[----:B------:R1:W-:Y:S01]  /*9c20*/  STS.U16 [R89+0xf80], R168 ;  /* 0x000f80a859007388 */ /* 0x0003e20000000400 */
[----:B------:R-:W-:-:S02]  /*9c30*/  PRMT R11, RZ, 0x7610, R11 ;  /* 0x00007610ff0b7816 */ /* 0x000fc4000000000b */
[-C--:B0-----:R-:W-:Y:S01]  /*9c40*/  IADD3 R8, P1, R220, R166.reuse, RZ ;  /* 0x000000a6dc087210 */ /* 0x081fe20007f3e0ff */
[----:B-1----:R-:W-:Y:S02]  /*9c50*/  IMAD.MOV.U32 R168, RZ, RZ, R2 ;  /* 0x000000ffffa87224 */ /* 0x002fe400078e0002 */
[----:B------:R-:W0:Y:S02]  /*9c60*/  S2R R2, SR_TID.X ;  /* 0x0000000000027919 */ /* 0x000e240000002100 */
[----:B------:R-:W-:Y:S01]  /*9c70*/  IMAD.X R9, R223, 0x1, R3, P1 ;  /* 0x00000001df097824 */ /* 0x000fe200008e0603 */
[----:B------:R-:W-:-:S04]  /*9c80*/  IADD3 R6, P1, R222, R166, RZ ;  /* 0x000000a6de067210 */ /* 0x000fc80007f3e0ff */
[----:B------:R1:W2:Y:S01]  /*9c90*/  @!P0 LDG.E.U16 R11, [R8.64] ;  /* 0x00000004080b8981 */ /* 0x0002a2000c1e1500 */
[----:B------:R-:W-:Y:S01]  /*9ca0*/  IMAD.X R7, R231, 0x1, R3, P1 ;  /* 0x00000001e7077824 */ /* 0x000fe200008e0603 */
[----:B-1----:R-:W-:-:S06]  /*9cb0*/  PRMT R8, RZ, 0x7610, R8 ;  /* 0x00007610ff087816 */ /* 0x002fcc0000000008 */
[----:B------:R1:W2:Y:S01]  /*9cc0*/  @!P0 LDG.E.U16 R8, [R6.64] ;  /* 0x0000000406088981 */ /* 0x0002a2000c1e1500 */
[----:B------:R-:W-:Y:S02]  /*9cd0*/  PRMT R9, RZ, 0x7610, R9 ;  /* 0x00007610ff097816 */ /* 0x000fe40000000009 */
[----:B0-----:R-:W-:Y:S02]  /*9ce0*/  LOP3.LUT R2, R2, 0x1f, RZ, 0xc0, !PT ;  /* 0x0000001f02027812 */ /* 0x001fe400078ec0ff */
[----:B-1----:R-:W-:-:S05]  /*9cf0*/  IADD3 R6, P1, R217, R166, RZ ;  /* 0x000000a6d9067210 */ /* 0x002fca0007f3e0ff */
[----:B------:R-:W-:Y:S01]  /*9d00*/  IMAD.X R7, R177, 0x1, R3, P1 ;  /* 0x00000001b1077824 */ /* 0x000fe200008e0603 */
[----:B------:R-:W-:Y:S01]  /*9d10*/  IADD3 R4, P1, R179, R166, RZ ;  /* 0x000000a6b3047210 */ /* 0x000fe20007f3e0ff */
[----:B------:R-:W-:-:S03]  /*9d20*/  IMAD.SHL.U32 R2, R2, 0x2, RZ ;  /* 0x0000000202027824 */ /* 0x000fc600078e00ff */
[----:B------:R0:W2:Y:S01]  /*9d30*/  @!P0 LDG.E.U16 R9, [R6.64] ;  /* 0x0000000406098981 */ /* 0x0000a2000c1e1500 */
[----:B------:R-:W-:-:S03]  /*9d40*/  IMAD.X R5, R178, 0x1, R3, P1 ;  /* 0x00000001b2057824 */ /* 0x000fc600008e0603 */
[----:B------:R1:W-:Y:S01]  /*9d50*/  STS.U16 [R2+0x1a00], R185 ;  /* 0x001a00b902007388 */ /* 0x0003e20000000400 */
[----:B0-----:R-:W-:Y:S02]  /*9d60*/  PRMT R6, RZ, 0x7610, R6 ;  /* 0x00007610ff067816 */ /* 0x001fe40000000006 */
[----:B-1----:R-:W-:-:S04]  /*9d70*/  LOP3.LUT R185, R2, 0x10, RZ, 0x3c, !PT ;  /* 0x0000001002b97812 */ /* 0x002fc800078e3cff */
[----:B------:R0:W2:Y:S01]  /*9d80*/  @!P0 LDG.E.U16 R6, [R4.64] ;  /* 0x0000000404068981 */ /* 0x0000a2000c1e1500 */
[----:B------:R-:W-:-:S03]  /*9d90*/  PRMT R7, RZ, 0x7610, R7 ;  /* 0x00007610ff077816 */ /* 0x000fc60000000007 */
[----:B------:R1:W-:Y:S01]  /*9da0*/  STS.U16 [R2+0x1000], R170 ;  /* 0x001000aa02007388 */ /* 0x0003e20000000400 */
[----:B0-----:R-:W-:Y:S01]  /*9db0*/  IMAD.MOV.U32 R5, RZ, RZ, R96 ;  /* 0x000000ffff057224 */ /* 0x001fe200078e0060 */
[----:B------:R-:W-:Y:S02]  /*9dc0*/  IADD3 R4, P1, R215, R166, RZ ;  /* 0x000000a6d7047210 */ /* 0x000fe40007f3e0ff */
[----:B------:R0:W-:Y:S01]  /*9dd0*/  STS.U16 [R2+0x1040], R171 ;  /* 0x001040ab02007388 */ /* 0x0001e20000000400 */
[----:B------:R-:W-:-:S03]  /*9de0*/  IMAD.MOV.U32 R22, RZ, RZ, R5 ;  /* 0x000000ffff167224 */ /* 0x000fc600078e0005 */
[----:B------:R-:W-:Y:S01]  /*9df0*/  STS.U16 [R2+0x1200], R172 ;  /* 0x001200ac02007388 */ /* 0x000fe20000000400 */
[----:B------:R-:W-:-:S03]  /*9e00*/  IMAD.X R5, R241, 0x1, R3, P1 ;  /* 0x00000001f1057824 */ /* 0x000fc600008e0603 */
[----:B------:R-:W-:Y:S04]  /*9e10*/  STS.U16 [R2+0x1240], R173 ;  /* 0x001240ad02007388 */ /* 0x000fe80000000400 */
        /* <DEDUP_REMOVED lines=16> */
[----:B------:R0:W2:Y:S04]  /*9f20*/  @!P0 LDG.E.U16 R7, [R4.64] ;  /* 0x0000000404078981 */ /* 0x0000a8000c1e1500 */
[----:B------:R-:W-:Y:S04]  /*9f30*/  STS.U16 [R185+0x14c0], R208 ;  /* 0x0014c0d0b9007388 */ /* 0x000fe80000000400 */
[----:B------:R-:W-:Y:S04]  /*9f40*/  STS.U16 [R185+0x1680], R211 ;  /* 0x001680d3b9007388 */ /* 0x000fe80000000400 */
[----:B------:R-:W-:Y:S01]  /*9f50*/  STS.U16 [R185+0x16c0], R212 ;  /* 0x0016c0d4b9007388 */ /* 0x000fe20000000400 */
[----:B0-----:R-:W-:-:S03]  /*9f60*/  IMAD.MOV.U32 R4, RZ, RZ, R97 ;  /* 0x000000ffff047224 */ /* 0x001fc600078e0061 */
[----:B------:R-:W-:Y:S01]  /*9f70*/  STS.U16 [R185+0x1880], R213 ;  /* 0x001880d5b9007388 */ /* 0x000fe20000000400 */
[----:B------:R-:W-:-:S03]  /*9f80*/  IMAD.MOV.U32 R5, RZ, RZ, R98 ;  /* 0x000000ffff057224 */ /* 0x000fc600078e0062 */
[----:B------:R-:W-:Y:S01]  /*9f90*/  STS.U16 [R185+0x18c0], R210 ;  /* 0x0018c0d2b9007388 */ /* 0x000fe20000000400 */
[----:B------:R-:W-:-:S03]  /*9fa0*/  IMAD.MOV.U32 R23, RZ, RZ, R99 ;  /* 0x000000ffff177224 */ /* 0x000fc600078e0063 */
[----:B------:R-:W2:Y:S01]  /*9fb0*/  LDL.LU R96, [R1+0x64c] ;  /* 0x00064c0001607983 */ /* 0x000ea20000300800 */
[----:B------:R-:W-:-:S03]  /*9fc0*/  IMAD.MOV.U32 R26, RZ, RZ, R92 ;  /* 0x000000ffff1a7224 */ /* 0x000fc600078e005c */
[----:B------:R-:W-:Y:S01]  /*9fd0*/  STS.U16 [R185+0x1a80], R209 ;  /* 0x001a80d1b9007388 */ /* 0x000fe20000000400 */
[----:B------:R-:W-:-:S03]  /*9fe0*/  IMAD.MOV.U32 R27, RZ, RZ, R93 ;  /* 0x000000ffff1b7224 */ /* 0x000fc600078e005d */
[----:B------:R-:W2:Y:S04]  /*9ff0*/  LDL.LU R97, [R1+0x648] ;  /* 0x0006480001617983 */ /* 0x000ea80000300800 */
        /* <DEDUP_REMOVED lines=9> */
[----:B------:R-:W-:Y:S04]  /*a090*/  STS.U16 [R185+0x1e80], R201 ;  /* 0x001e80c9b9007388 */ /* 0x000fe80000000400 */
[----:B------:R-:W2:Y:S04]  /*a0a0*/  LDL.LU R93, [R1+0x638] ;  /* 0x00063800015d7983 */ /* 0x000ea80000300800 */
[----:B------:R0:W-:Y:S01]  /*a0b0*/  STS.U16 [R185+0x1ec0], R198 ;  /* 0x001ec0c6b9007388 */ /* 0x0001e20000000400 */
[----:B-1----:R-:W-:-:S03]  /*a0c0*/  IMAD.MOV.U32 R170, RZ, RZ, R90 ;  /* 0x000000ffffaa7224 */ /* 0x002fc600078e005a */
[----:B------:R-:W2:Y:S01]  /*a0d0*/  LDL.LU R94, [R1+0x634] ;  /* 0x00063400015e7983 */ /* 0x000ea20000300800 */
[----:B------:R-:W-:-:S03]  /*a0e0*/  IMAD.MOV.U32 R171, RZ, RZ, R91 ;  /* 0x000000ffffab7224 */ /* 0x000fc600078e005b */
[----:B------:R-:W2:Y:S01]  /*a0f0*/  LDL.LU R95, [R1+0x630] ;  /* 0x00063000015f7983 */ /* 0x000ea20000300800 */
[----:B0-----:R-:W-:-:S03]  /*a100*/  LOP3.LUT R185, R2, 0x20, RZ, 0x3c, !PT ;  /* 0x0000002002b97812 */ /* 0x001fc600078e3cff */
[----:B------:R-:W2:Y:S01]  /*a110*/  LDL.LU R88, [R1+0x62c] ;  /* 0x00062c0001587983 */ /* 0x000ea20000300800 */
[----:B------:R-:W-:-:S03]  /*a120*/  IMAD.MOV.U32 R172, RZ, RZ, R84 ;  /* 0x000000ffffac7224 */ /* 0x000fc600078e0054 */
[----:B------:R-:W2:Y:S01]  /*a130*/  LDL.LU R89, [R1+0x628] ;  /* 0x0006280001597983 */ /* 0x000ea20000300800 */
[----:B------:R-:W-:-:S03]  /*a140*/  IMAD.MOV.U32 R173, RZ, RZ, R85 ;  /* 0x000000ffffad7224 */ /* 0x000fc600078e0055 */
[----:B------:R-:W2:Y:S01]  /*a150*/  LDL.LU R90, [R1+0x624] ;  /* 0x00062400015a7983 */ /* 0x000ea20000300800 */
[----:B------:R-:W-:-:S03]  /*a160*/  IMAD.MOV.U32 R174, RZ, RZ, R86 ;  /* 0x000000ffffae7224 */ /* 0x000fc600078e0056 */
[----:B------:R-:W2:Y:S01]  /*a170*/  LDL.LU R91, [R1+0x620] ;  /* 0x00062000015b7983 */ /* 0x000ea20000300800 */
[----:B------:R-:W-:-:S03]  /*a180*/  IMAD.MOV.U32 R175, RZ, RZ, R87 ;  /* 0x000000ffffaf7224 */ /* 0x000fc600078e0057 */
[----:B---3--:R-:W-:Y:S01]  /*a190*/  STS.U16 [R185+0x1100], R196 ;  /* 0x001100c4b9007388 */ /* 0x008fe20000000400 */
[----:B------:R-:W-:-:S03]  /*a1a0*/  IMAD.MOV.U32 R181, RZ, RZ, R80 ;  /* 0x000000ffffb57224 */ /* 0x000fc600078e0050 */
[----:B------:R-:W3:Y:S04]  /*a1b0*/  LDL.LU R84, [R1+0x61c] ;  /* 0x00061c0001547983 */ /* 0x000ee80000300800 */
[----:B------:R-:W-:Y:S01]  /*a1c0*/  STS.U16 [R185+0x1140], R194 ;  /* 0x001140c2b9007388 */ /* 0x000fe20000000400 */
[----:B------:R-:W-:-:S03]  /*a1d0*/  IMAD.MOV.U32 R182, RZ, RZ, R81 ;  /* 0x000000ffffb67224 */ /* 0x000fc600078e0051 */
[----:B------:R-:W3:Y:S04]  /*a1e0*/  LDL.LU R85, [R1+0x618] ;  /* 0x0006180001557983 */ /* 0x000ee80000300800 */
[----:B------:R-:W-:Y:S01]  /*a1f0*/  STS.U16 [R185+0x1300], R190 ;  /* 0x001300beb9007388 */ /* 0x000fe20000000400 */
[----:B------:R-:W-:-:S03]  /*a200*/  IMAD.MOV.U32 R183, RZ, RZ, R82 ;  /* 0x000000ffffb77224 */ /* 0x000fc600078e0052 */
[----:B------:R-:W3:Y:S04]  /*a210*/  LDL.LU R86, [R1+0x614] ;  /* 0x0006140001567983 */ /* 0x000ee80000300800 */
[----:B----4-:R-:W-:Y:S01]  /*a220*/  STS.U16 [R185+0x1340], R188 ;  /* 0x001340bcb9007388 */ /* 0x010fe20000000400 */
[----:B------:R-:W-:-:S03]  /*a230*/  IMAD.MOV.U32 R184, RZ, RZ, R83 ;  /* 0x000000ffffb87224 */ /* 0x000fc600078e0053 */
[----:B------:R-:W3:Y:S04]  /*a240*/  LDL.LU R87, [R1+0x610] ;  /* 0x0006100001577983 */ /* 0x000ee80000300800 */
[----:B------:R-:W-:Y:S04]  /*a250*/  STS.U16 [R185+0x1500], R186 ;  /* 0x001500bab9007388 */ /* 0x000fe80000000400 */
[----:B------:R-:W4:Y:S04]  /*a260*/  LDL.LU R80, [R1+0x60c] ;  /* 0x00060c0001507983 */ /* 0x000f280000300800 */
[----:B------:R-:W-:Y:S04]  /*a270*/  STS.U16 [R185+0x1540], R32 ;  /* 0x00154020b9007388 */ /* 0x000fe80000000400 */
[----:B------:R-:W4:Y:S04]  /*a280*/  LDL.LU R81, [R1+0x608] ;  /* 0x0006080001517983 */ /* 0x000f280000300800 */
[----:B------:R-:W-:Y:S04]  /*a290*/  STS.U16 [R185+0x1700], R214 ;  /* 0x001700d6b9007388 */ /* 0x000fe80000000400 */
[----:B------:R-:W4:Y:S04]  /*a2a0*/  LDL.LU R82, [R1+0x604] ;  /* 0x0006040001527983 */ /* 0x000f280000300800 */
[----:B------:R0:W-:Y:S04]  /*a2b0*/  STS.U16 [R185+0x1740], R192 ;  /* 0x001740c0b9007388 */ /* 0x0001e80000000400 */
[----:B------:R-:W4:Y:S04]  /*a2c0*/  LDL.LU R83, [R1+0x600] ;  /* 0x0006000001537983 */ /* 0x000f280000300800 */
[----:B------:R1:W-:Y:S04]  /*a2d0*/  STS.U16 [R185+0x1900], R193 ;  /* 0x001900c1b9007388 */ /* 0x0003e80000000400 */
[----:B0-----:R-:W3:Y:S04]  /*a2e0*/  LDL R192, [R1+0x374] ;  /* 0x0003740001c07983 */ /* 0x001ee80000100800 */
[----:B------:R-:W4:Y:S04]  /*a2f0*/  LDL R190, [R1+0x370] ;  /* 0x0003700001be7983 */ /* 0x000f280000100800 */
[----:B-1----:R-:W4:Y:S04]  /*a300*/  LDL R193, [R1+0x368] ;  /* 0x0003680001c17983 */ /* 0x002f280000100800 */
[----:B------:R-:W4:Y:S04]  /*a310*/  LDL R188, [R1+0x36c] ;  /* 0x00036c0001bc7983 */ /* 0x000f280000100800 */
[----:B------:R-:W4:Y:S04]  /*a320*/  LDL.LU R202, [R1+0x298] ;  /* 0x0002980001ca7983 */ /* 0x000f280000300800 */
[----:B------:R-:W-:Y:S04]  /*a330*/  STS.U16 [R185+0x1940], R18 ;  /* 0x00194012b9007388 */ /* 0x000fe80000000400 */
[----:B------:R-:W-:Y:S04]  /*a340*/  STS.U16 [R185+0x1b00], R19 ;  /* 0x001b0013b9007388 */ /* 0x000fe80000000400 */
[----:B------:R-:W-:Y:S04]  /*a350*/  STS.U16 [R185+0x1b40], R16 ;  /* 0x001b4010b9007388 */ /* 0x000fe80000000400 */
[----:B------:R-:W-:Y:S04]  /*a360*/  STS.U16 [R185+0x1d00], R17 ;  /* 0x001d0011b9007388 */ /* 0x000fe80000000400 */
[----:B------:R-:W-:Y:S04]  /*a370*/  STS.U16 [R185+0x1d40], R14 ;  /* 0x001d400eb9007388 */ /* 0x000fe80000000400 */
[----:B------:R-:W-:Y:S04]  /*a380*/  STS.U16 [R185+0x1f00], R15 ;  /* 0x001f000fb9007388 */ /* 0x000fe80000000400 */
[----:B--2---:R0:W-:Y:S02]  /*a390*/  STS.U16 [R185+0x1f40], R20 ;  /* 0x001f4014b9007388 */ /* 0x0041e40000000400 */
[----:B0-----:R-:W-:-:S05]  /*a3a0*/  LOP3.LUT R185, R2, 0x30, RZ, 0x3c, !PT ;  /* 0x0000003002b97812 */ /* 0x001fca00078e3cff */
        /* <DEDUP_REMOVED lines=16> */
[----:B------:R-:W-:Y:S01]  /*a4b0*/  BAR.SYNC.DEFER_BLOCKING 0x0 ;  /* 0x0000000000007b1d */ /* 0x000fe20000010000 */
[----:B------:R-:W-:-:S02]  /*a4c0*/  IMAD.MOV.U32 R199, RZ, RZ, R183 ;  /* 0x000000ffffc77224 */ /* 0x000fc400078e00b7 */
[----:B------:R-:W-:Y:S02]  /*a4d0*/  IMAD.MOV.U32 R208, RZ, RZ, R182 ;  /* 0x000000ffffd07224 */ /* 0x000fe400078e00b6 */
[----:B------:R-:W-:Y:S02]  /*a4e0*/  IMAD.MOV.U32 R183, RZ, RZ, R175 ;  /* 0x000000ffffb77224 */ /* 0x000fe400078e00af */
[----:B------:R-:W-:Y:S02]  /*a4f0*/  IMAD.MOV.U32 R206, RZ, RZ, R174 ;  /* 0x000000ffffce7224 */ /* 0x000fe400078e00ae */
[----:B------:R-:W-:Y:S02]  /*a500*/  IMAD.MOV.U32 R212, RZ, RZ, R173 ;  /* 0x000000ffffd47224 */ /* 0x000fe400078e00ad */
[----:B------:R-:W-:Y:S02]  /*a510*/  IMAD.MOV.U32 R191, RZ, RZ, R172 ;  /* 0x000000ffffbf7224 */ /* 0x000fe400078e00ac */
[----:B------:R-:W-:-:S02]  /*a520*/  IMAD.MOV.U32 R209, RZ, RZ, R35 ;  /* 0x000000ffffd17224 */ /* 0x000fc400078e0023 */
[----:B------:R-:W-:Y:S02]  /*a530*/  IMAD.MOV.U32 R203, RZ, RZ, R31 ;  /* 0x000000ffffcb7224 */ /* 0x000fe400078e001f */
[----:B------:R-:W-:Y:S02]  /*a540*/  IMAD.MOV.U32 R200, RZ, RZ, R30 ;  /* 0x000000ffffc87224 */ /* 0x000fe400078e001e */
[----:B------:R-:W-:Y:S02]  /*a550*/  IMAD.MOV.U32 R182, RZ, RZ, R27 ;  /* 0x000000ffffb67224 */ /* 0x000fe400078e001b */
[----:B------:R-:W-:Y:S02]  /*a560*/  IMAD.MOV.U32 R197, RZ, RZ, R26 ;  /* 0x000000ffffc57224 */ /* 0x000fe400078e001a */
[----:B------:R-:W-:Y:S01]  /*a570*/  IMAD.MOV.U32 R207, RZ, RZ, R23 ;  /* 0x000000ffffcf7224 */ /* 0x000fe200078e0017 */
[----:B------:R-:W-:Y:S01]  /*a580*/  LDSM.16.M88.4 R32, [R167+0x1200] ;  /* 0x00120000a720783b */ /* 0x000fe20000000200 */
[----:B------:R-:W-:-:S02]  /*a590*/  IMAD.MOV.U32 R205, RZ, RZ, R4 ;  /* 0x000000ffffcd7224 */ /* 0x000fc400078e0004 */
[----:B------:R-:W-:Y:S01]  /*a5a0*/  IMAD.MOV.U32 R195, RZ, RZ, R5 ;  /* 0x000000ffffc37224 */ /* 0x000fe200078e0005 */
[----:B------:R-:W-:Y:S01]  /*a5b0*/  LDSM.16.M88.4 R28, [R167+0x1400] ;  /* 0x00140000a71c783b */ /* 0x000fe20000000200 */
[----:B------:R-:W-:-:S03]  /*a5c0*/  IMAD.MOV.U32 R189, RZ, RZ, R22 ;  /* 0x000000ffffbd7224 */ /* 0x000fc600078e0016 */
[----:B------:R-:W-:Y:S04]  /*a5d0*/  LDSM.16.M88.4 R4, [R167+0x1000] ;  /* 0x00100000a704783b */ /* 0x000fe80000000200 */
[----:B------:R-:W-:Y:S04]  /*a5e0*/  LDSM.16.M88.4 R24, [R167+0x1600] ;  /* 0x00160000a718783b */ /* 0x000fe80000000200 */
[----:B------:R-:W-:Y:S04]  /*a5f0*/  LDSM.16.M88.4 R20, [R167+0x1800] ;  /* 0x00180000a714783b */ /* 0x000fe80000000200 */
[----:B------:R-:W-:Y:S04]  /*a600*/  LDSM.16.M88.4 R16, [R167+0x1a00] ;  /* 0x001a0000a710783b */ /* 0x000fe80000000200 */
[----:B------:R-:W-:Y:S04]  /*a610*/  LDSM.16.M88.4 R12, [R167+0x1c00] ;  /* 0x001c0000a70c783b */ /* 0x000fe80000000200 */
[----:B------:R-:W-:Y:S01]  /*a620*/  LDSM.16.M88.4 R8, [R167+0x1e00] ;  /* 0x001e0000a708783b */ /* 0x000fe20000000200 */
[----:B------:R-:W-:-:S02]  /*a630*/  IMAD.MOV.U32 R204, RZ, RZ, R184 ;  /* 0x000000ffffcc7224 */ /* 0x000fc400078e00b8 */
[----:B------:R-:W-:Y:S02]  /*a640*/  IMAD.MOV.U32 R211, RZ, RZ, R171 ;  /* 0x000000ffffd37224 */ /* 0x000fe400078e00ab */
[----:B------:R-:W-:Y:S02]  /*a650*/  IMAD.MOV.U32 R213, RZ, RZ, R170 ;  /* 0x000000ffffd57224 */ /* 0x000fe400078e00aa */
[----:B------:R-:W-:Y:S02]  /*a660*/  IMAD.MOV.U32 R210, RZ, RZ, R168 ;  /* 0x000000ffffd27224 */ /* 0x000fe400078e00a8 */
[----:B---3--:R-:W-:Y:S04]  /*a670*/  LDSM.16.MT88.4 R168, [R192] ;  /* 0x00000000c0a8783b */ /* 0x008fe80000004200 */
[----:B----4-:R-:W-:Y:S04]  /*a680*/  LDSM.16.MT88.4 R184, [R190] ;  /* 0x00000000beb8783b */ /* 0x010fe80000004200 */
[----:B------:R-:W0:Y:S02]  /*a690*/  LDSM.16.MT88.4 R172, [R193] ;  /* 0x00000000c1ac783b */ /* 0x000e240000004200 */
[C---:B0-----:R-:W-:Y:S08]  /*a6a0*/  HMMA.16816.F32.BF16 R76, R172.reuse, R4, R76 ;  /* 0x00000004ac4c723c */ /* 0x041ff0000004184c */
[C---:B------:R-:W-:Y:S08]  /*a6b0*/  HMMA.16816.F32.BF16 R72, R172.reuse, R32, R72 ;  /* 0x00000020ac48723c */ /* 0x040ff00000041848 */
[C---:B------:R-:W-:Y:S08]  /*a6c0*/  HMMA.16816.F32.BF16 R68, R172.reuse, R28, R68 ;  /* 0x0000001cac44723c */ /* 0x040ff00000041844 */
[C---:B------:R-:W-:Y:S08]  /*a6d0*/  HMMA.16816.F32.BF16 R64, R172.reuse, R24, R64 ;  /* 0x00000018ac40723c */ /* 0x040ff00000041840 */
[C---:B------:R-:W-:Y:S08]  /*a6e0*/  HMMA.16816.F32.BF16 R60, R172.reuse, R20, R60 ;  /* 0x00000014ac3c723c */ /* 0x040ff0000004183c */
[C---:B------:R-:W-:Y:S08]  /*a6f0*/  HMMA.16816.F32.BF16 R56, R172.reuse, R16, R56 ;  /* 0x00000010ac38723c */ /* 0x040ff00000041838 */
[C---:B------:R-:W-:Y:S08]  /*a700*/  HMMA.16816.F32.BF16 R52, R172.reuse, R12, R52 ;  /* 0x0000000cac34723c */ /* 0x040ff00000041834 */
[----:B------:R-:W-:Y:S01]  /*a710*/  HMMA.16816.F32.BF16 R48, R172, R8, R48 ;  /* 0x00000008ac30723c */ /* 0x000fe20000041830 */
[----:B------:R-:W0:Y:S07]  /*a720*/  LDSM.16.MT88.4 R172, [R188] ;  /* 0x00000000bcac783b */ /* 0x000e2e0000004200 */
[-C--:B------:R-:W-:Y:S08]  /*a730*/  HMMA.16816.F32.BF16 R44, R168, R4.reuse, R44 ;  /* 0x00000004a82c723c */ /* 0x080ff0000004182c */
[----:B------:R-:W-:Y:S08]  /*a740*/  HMMA.16816.F32.BF16 R140, R184, R4, R140 ;  /* 0x00000004b88c723c */ /* 0x000ff0000004188c */
[----:B------:R-:W-:Y:S08]  /*a750*/  HMMA.16816.F32.BF16 R144, R168, R8, R144 ;  /* 0x00000008a890723c */ /* 0x000ff00000041890 */
[----:B0-----:R-:W-:Y:S07]  /*a760*/  HMMA.16816.F32.BF16 R108, R172, R4, R108 ;  /* 0x00000004ac6c723c */ /* 0x001fee000004186c */
[----:B------:R-:W-:-:S02]  /*a770*/  IMAD.MOV.U32 R4, RZ, RZ, R216 ;  /* 0x000000ffff047224 */ /* 0x000fc400078e00d8 */
[----:B------:R-:W-:Y:S02]  /*a780*/  IMAD.MOV.U32 R216, RZ, RZ, c[0x0][0x18c] ;  /* 0x00006300ffd87624 */ /* 0x000fe400078e00ff */
[----:B------:R-:W-:Y:S02]  /*a790*/  IMAD.MOV.U32 R5, RZ, RZ, R202 ;  /* 0x000000ffff057224 */ /* 0x000fe400078e00ca */
[----:B------:R-:W-:-:S04]  /*a7a0*/  IMAD.SHL.U32 R216, R216, 0x20, RZ ;  /* 0x00000020d8d87824 */ /* 0x000fc800078e00ff */
[----:B------:R-:W-:Y:S01]  /*a7b0*/  IMAD.WIDE R4, R216, 0x2, R4 ;  /* 0x00000002d8047825 */ /* 0x000fe200078e0204 */
[-C--:B------:R-:W-:Y:S04]  /*a7c0*/  HMMA.16816.F32.BF16 R112, R184, R8.reuse, R112 ;  /* 0x00000008b870723c */ /* 0x080fe80000041870 */
[----:B------:R0:W-:Y:S04]  /*a7d0*/  STL [R1+0x328], R4 ;  /* 0x0003280401007387 */ /* 0x0001e80000100800 */
[----:B------:R1:W-:Y:S01]  /*a7e0*/  STL [R1+0x298], R5 ;  /* 0x0002980501007387 */ /* 0x0003e20000100800 */
[----:B------:R-:W-:Y:S01]  /*a7f0*/  HMMA.16816.F32.BF16 R80, R172, R8, R80 ;  /* 0x00000008ac50723c */ /* 0x000fe20000041850 */
[----:B0-----:R-:W-:-:S02]  /*a800*/  IMAD.MOV.U32 R4, RZ, RZ, R215 ;  /* 0x000000ffff047224 */ /* 0x001fc400078e00d7 */
[----:B-1----:R-:W-:-:S04]  /*a810*/  IMAD.MOV.U32 R5, RZ, RZ, R241 ;  /* 0x000000ffff057224 */ /* 0x002fc800078e00f1 */
[----:B------:R-:W-:Y:S01]  /*a820*/  IMAD.MOV.U32 R8, RZ, RZ, R232 ;  /* 0x000000ffff087224 */ /* 0x000fe200078e00e8 */
[----:B------:R-:W2:Y:S01]  /*a830*/  LDL.LU R241, [R1+0x5fc] ;  /* 0x0005fc0001f17983 */ /* 0x000ea20000300800 */
[----:B------:R-:W-:Y:S01]  /*a840*/  IMAD.MOV.U32 R9, RZ, RZ, R180 ;  /* 0x000000ffff097224 */ /* 0x000fe200078e00b4 */
[-C--:B------:R-:W-:Y:S01]  /*a850*/  HMMA.16816.F32.BF16 R148, R168, R12.reuse, R148 ;  /* 0x0000000ca894723c */ /* 0x080fe20000041894 */
[C---:B------:R-:W-:Y:S01]  /*a860*/  IMAD.WIDE R4, R216.reuse, 0x2, R4 ;  /* 0x00000002d8047825 */ /* 0x040fe200078e0204 */
[----:B------:R-:W3:Y:S04]  /*a870*/  LDL.LU R215, [R1+0x5f8] ;  /* 0x0005f80001d77983 */ /* 0x000ee80000300800 */
[----:B------:R-:W4:Y:S02]  /*a880*/  LDL.LU R180, [R1+0x5f4] ;  /* 0x0005f40001b47983 */ /* 0x000f240000300800 */
[-C--:B------:R-:W-:Y:S02]  /*a890*/  HMMA.16816.F32.BF16 R116, R184, R12.reuse, R116 ;  /* 0x0000000cb874723c */ /* 0x080fe40000041874 */
[----:B------:R-:W4:Y:S06]  /*a8a0*/  LDL.LU R232, [R1+0x5f0] ;  /* 0x0005f00001e87983 */ /* 0x000f2c0000300800 */
[----:B------:R-:W-:Y:S07]  /*a8b0*/  HMMA.16816.F32.BF16 R84, R172, R12, R84 ;  /* 0x0000000cac54723c */ /* 0x000fee0000041854 */
[----:B------:R-:W-:-:S04]  /*a8c0*/  IMAD.WIDE R12, R216, 0x2, R8 ;  /* 0x00000002d80c7825 */ /* 0x000fc800078e0208 */
[----:B------:R-:W-:Y:S02]  /*a8d0*/  IMAD.MOV.U32 R9, RZ, RZ, R233 ;  /* 0x000000ffff097224 */ /* 0x000fe400078e00e9 */
[----:B------:R-:W-:Y:S01]  /*a8e0*/  IMAD.MOV.U32 R8, RZ, RZ, R230 ;  /* 0x000000ffff087224 */ /* 0x000fe200078e00e6 */
[----:B------:R-:W4:Y:S04]  /*a8f0*/  LDL.LU R233, [R1+0x5ec] ;  /* 0x0005ec0001e97983 */ /* 0x000f280000300800 */
[----:B------:R-:W4:Y:S04]  /*a900*/  LDL.LU R230, [R1+0x5e8] ;  /* 0x0005e80001e67983 */ /* 0x000f280000300800 */
[----:B------:R-:W-:Y:S04]  /*a910*/  STL [R1+0x1d8], R4 ;  /* 0x0001d80401007387 */ /* 0x000fe80000100800 */
[----:B------:R0:W-:Y:S04]  /*a920*/  STL [R1+0x168], R5 ;  /* 0x0001680501007387 */ /* 0x0001e80000100800 */
[----:B------:R-:W4:Y:S04]  /*a930*/  LDL.LU R196, [R1+0x1e8] ;  /* 0x0001e80001c47983 */ /* 0x000f280000300800 */
[----:B------:R-:W4:Y:S01]  /*a940*/  LDL.LU R202, [R1+0x2a0] ;  /* 0x0002a00001ca7983 */ /* 0x000f220000300800 */
[----:B------:R-:W-:-:S03]  /*a950*/  IMAD.WIDE R8, R216, 0x2, R8 ;  /* 0x00000002d8087825 */ /* 0x000fc600078e0208 */
[----:B------:R-:W-:Y:S04]  /*a960*/  STL [R1+0x1dc], R12 ;  /* 0x0001dc0c01007387 */ /* 0x000fe80000100800 */
[----:B------:R3:W-:Y:S04]  /*a970*/  STL [R1+0x16c], R13 ;  /* 0x00016c0d01007387 */ /* 0x0007e80000100800 */
[----:B------:R-:W-:Y:S04]  /*a980*/  STL [R1+0x32c], R8 ;  /* 0x00032c0801007387 */ /* 0x000fe80000100800 */
[----:B------:R1:W-:Y:S04]  /*a990*/  STL [R1+0x29c], R9 ;  /* 0x00029c0901007387 */ /* 0x0003e80000100800 */
[----:B------:R-:W4:Y:S04]  /*a9a0*/  LDL.LU R198, [R1+0x178] ;  /* 0x0001780001c67983 */ /* 0x000f280000300800 */
[----:B------:R-:W4:Y:S01]  /*a9b0*/  LDL.LU R201, [R1+0x1ec] ;  /* 0x0001ec0001c97983 */ /* 0x000f220000300800 */
[----:B0-----:R-:W-:-:S03]  /*a9c0*/  IMAD.MOV.U32 R5, RZ, RZ, R240 ;  /* 0x000000ffff057224 */ /* 0x001fc600078e00f0 */
[----:B------:R-:W4:Y:S01]  /*a9d0*/  LDL.LU R240, [R1+0x5e4] ;  /* 0x0005e40001f07983 */ /* 0x000f220000300800 */
[----:B--2---:R-:W-:-:S03]  /*a9e0*/  IMAD.MOV.U32 R4, RZ, RZ, R241 ;  /* 0x000000ffff047224 */ /* 0x004fc600078e00f1 */
[----:B------:R-:W2:Y:S01]  /*a9f0*/  LDL.LU R241, [R1+0x5e0] ;  /* 0x0005e00001f17983 */ /* 0x000ea20000300800 */
[----:B---3--:R-:W-:Y:S02]  /*aa00*/  IMAD.MOV.U32 R13, RZ, RZ, R215 ;  /* 0x000000ffff0d7224 */ /* 0x008fe400078e00d7 */
[C---:B------:R-:W-:Y:S01]  /*aa10*/  IMAD.WIDE R4, R216.reuse, 0x2, R4 ;  /* 0x00000002d8047825 */ /* 0x040fe200078e0204 */
[----:B------:R-:W3:Y:S03]  /*aa20*/  LDL.LU R215, [R1+0x5dc] ;  /* 0x0005dc0001d77983 */ /* 0x000ee60000300800 */
[----:B----4-:R-:W-:Y:S02]  /*aa30*/  IMAD.MOV.U32 R12, RZ, RZ, R180 ;  /* 0x000000ffff0c7224 */ /* 0x010fe400078e00b4 */
[----:B------:R-:W4:Y:S02]  /*aa40*/  LDL.LU R180, [R1+0x5d8] ;  /* 0x0005d80001b47983 */ /* 0x000f240000300800 */
[----:B------:R-:W-:-:S02]  /*aa50*/  IMAD.WIDE R12, R216, 0x2, R12 ;  /* 0x00000002d80c7825 */ /* 0x000fc400078e020c */
[----:B------:R-:W-:Y:S04]  /*aa60*/  STL [R1+0x1e0], R4 ;  /* 0x0001e00401007387 */ /* 0x000fe80000100800 */
[----:B------:R0:W-:Y:S04]  /*aa70*/  STL [R1+0x170], R5 ;  /* 0x0001700501007387 */ /* 0x0001e80000100800 */
[----:B------:R-:W-:Y:S04]  /*aa80*/  STL [R1+0x1e4], R12 ;  /* 0x0001e40c01007387 */ /* 0x000fe80000100800 */
[----:B------:R-:W-:Y:S01]  /*aa90*/  STL [R1+0x174], R13 ;  /* 0x0001740d01007387 */ /* 0x000fe20000100800 */
[----:B-1----:R-:W-:-:S02]  /*aaa0*/  IMAD.MOV.U32 R9, RZ, RZ, R196 ;  /* 0x000000ffff097224 */ /* 0x002fc400078e00c4 */
[----:B------:R-:W-:-:S04]  /*aab0*/  IMAD.MOV.U32 R8, RZ, RZ, R202 ;  /* 0x000000ffff087224 */ /* 0x000fc800078e00ca */
[----:B------:R-:W-:-:S05]  /*aac0*/  IMAD.WIDE R8, R216, 0x2, R8 ;  /* 0x00000002d8087825 */ /* 0x000fca00078e0208 */
[----:B------:R1:W-:Y:S04]  /*aad0*/  STL [R1+0x2a0], R8 ;  /* 0x0002a00801007387 */ /* 0x0003e80000100800 */
[----:B------:R1:W-:Y:S04]  /*aae0*/  STL [R1+0x1e8], R9 ;  /* 0x0001e80901007387 */ /* 0x0003e80000100800 */
[----:B------:R-:W2:Y:S01]  /*aaf0*/  LDL.LU R202, [R1+0x1fc] ;  /* 0x0001fc0001ca7983 */ /* 0x000ea20000300800 */
[----:B0-----:R-:W-:Y:S02]  /*ab00*/  IMAD.MOV.U32 R5, RZ, RZ, R198 ;  /* 0x000000ffff057224 */ /* 0x001fe400078e00c6 */
[----:B-1----:R-:W-:-:S02]  /*ab10*/  IMAD.MOV.U32 R8, RZ, RZ, R179 ;  /* 0x000000ffff087224 */ /* 0x002fc400078e00b3 */
[----:B------:R-:W-:Y:S02]  /*ab20*/  IMAD.MOV.U32 R4, RZ, RZ, R201 ;  /* 0x000000ffff047224 */ /* 0x000fe400078e00c9 */
[----:B------:R-:W-:Y:S02]  /*ab30*/  IMAD.MOV.U32 R9, RZ, RZ, R178 ;  /* 0x000000ffff097224 */ /* 0x000fe400078e00b2 */
[----:B------:R-:W-:Y:S01]  /*ab40*/  IMAD.WIDE R4, R216, 0x2, R4 ;  /* 0x00000002d8047825 */ /* 0x000fe200078e0204 */
[----:B------:R-:W3:Y:S03]  /*ab50*/  LDL.LU R178, [R1+0x5d4] ;  /* 0x0005d40001b27983 */ /* 0x000ee60000300800 */
[----:B------:R-:W-:Y:S01]  /*ab60*/  IMAD.MOV.U32 R12, RZ, RZ, R217 ;  /* 0x000000ffff0c7224 */ /* 0x000fe200078e00d9 */
[----:B------:R-:W3:Y:S01]  /*ab70*/  LDL.LU R179, [R1+0x5d0] ;  /* 0x0005d00001b37983 */ /* 0x000ee20000300800 */
[----:B------:R-:W-:-:S02]  /*ab80*/  IMAD.MOV.U32 R13, RZ, RZ, R177 ;  /* 0x000000ffff0d7224 */ /* 0x000fc400078e00b1 */
[C---:B------:R-:W-:Y:S01]  /*ab90*/  IMAD.WIDE R8, R216.reuse, 0x2, R8 ;  /* 0x00000002d8087825 */ /* 0x040fe200078e0208 */
[----:B------:R-:W3:Y:S03]  /*aba0*/  LDL.LU R177, [R1+0x5cc] ;  /* 0x0005cc0001b17983 */ /* 0x000ee60000300800 */
[----:B------:R-:W-:Y:S01]  /*abb0*/  IMAD.WIDE R12, R216, 0x2, R12 ;  /* 0x00000002d80c7825 */ /* 0x000fe200078e020c */
[----:B------:R-:W3:Y:S04]  /*abc0*/  LDL.LU R217, [R1+0x5c8] ;  /* 0x0005c80001d97983 */ /* 0x000ee80000300800 */
[----:B------:R0:W-:Y:S04]  /*abd0*/  STL [R1+0x1ec], R4 ;  /* 0x0001ec0401007387 */ /* 0x0001e80000100800 */
[----:B------:R1:W-:Y:S04]  /*abe0*/  STL [R1+0x178], R5 ;  /* 0x0001780501007387 */ /* 0x0003e80000100800 */
[----:B------:R1:W-:Y:S01]  /*abf0*/  STL [R1+0x2a4], R8 ;  /* 0x0002a40801007387 */ /* 0x0003e20000100800 */
[----:B0-----:R-:W-:-:S03]  /*ac00*/  IMAD.MOV.U32 R4, RZ, RZ, R245 ;  /* 0x000000ffff047224 */ /* 0x001fc600078e00f5 */
[----:B------:R0:W-:Y:S01]  /*ac10*/  STL [R1+0x1f0], R9 ;  /* 0x0001f00901007387 */ /* 0x0001e20000100800 */
[----:B-1----:R-:W-:-:S03]  /*ac20*/  IMAD.MOV.U32 R5, RZ, RZ, R244 ;  /* 0x000000ffff057224 */ /* 0x002fc600078e00f4 */
[----:B------:R1:W-:Y:S01]  /*ac30*/  STL [R1+0x330], R12 ;  /* 0x0003300c01007387 */ /* 0x0003e20000100800 */
[----:B------:R-:W-:-:S03]  /*ac40*/  IMAD.WIDE R4, R216, 0x2, R4 ;  /* 0x00000002d8047825 */ /* 0x000fc600078e0204 */
[----:B------:R2:W-:Y:S01]  /*ac50*/  STL [R1+0x2a8], R13 ;  /* 0x0002a80d01007387 */ /* 0x0005e20000100800 */
[----:B------:R-:W-:Y:S02]  /*ac60*/  IMAD.MOV.U32 R8, RZ, RZ, R243 ;  /* 0x000000ffff087224 */ /* 0x000fe400078e00f3 */
[----:B0-----:R-:W-:Y:S01]  /*ac70*/  IMAD.MOV.U32 R9, RZ, RZ, R242 ;  /* 0x000000ffff097224 */ /* 0x001fe200078e00f2 */
[----:B------:R-:W3:Y:S04]  /*ac80*/  LDL.LU R244, [R1+0x5c4] ;  /* 0x0005c40001f47983 */ /* 0x000ee80000300800 */
[----:B------:R-:W3:Y:S01]  /*ac90*/  LDL.LU R245, [R1+0x5c0] ;  /* 0x0005c00001f57983 */ /* 0x000ee20000300800 */
[----:B-1----:R-:W-:-:S03]  /*aca0*/  IMAD.MOV.U32 R12, RZ, RZ, R232 ;  /* 0x000000ffff0c7224 */ /* 0x002fc600078e00e8 */
[----:B------:R-:W3:Y:S04]  /*acb0*/  LDL.LU R242, [R1+0x5bc] ;  /* 0x0005bc0001f27983 */ /* 0x000ee80000300800 */
[----:B------:R-:W3:Y:S04]  /*acc0*/  LDL.LU R243, [R1+0x5b8] ;  /* 0x0005b80001f37983 */ /* 0x000ee80000300800 */
[----:B------:R-:W3:Y:S04]  /*acd0*/  LDL.LU R232, [R1+0x5b4] ;  /* 0x0005b40001e87983 */ /* 0x000ee80000300800 */
[----:B------:R0:W-:Y:S04]  /*ace0*/  STL [R1+0x1f4], R4 ;  /* 0x0001f40401007387 */ /* 0x0001e80000100800 */
[----:B------:R-:W3:Y:S04]  /*acf0*/  LDL.LU R196, [R1+0x204] ;  /* 0x0002040001c47983 */ /* 0x000ee80000300800 */
[----:B------:R-:W4:Y:S04]  /*ad00*/  LDL.LU R198, [R1+0x2b4] ;  /* 0x0002b40001c67983 */ /* 0x000f280000300800 */
[----:B------:R-:W4:Y:S01]  /*ad10*/  LDL.LU R201, [R1+0x2b8] ;  /* 0x0002b80001c97983 */ /* 0x000f220000300800 */
[----:B--2---:R-:W-:-:S03]  /*ad20*/  IMAD.MOV.U32 R13, RZ, RZ, R202 ;  /* 0x000000ffff0d7224 */ /* 0x004fc600078e00ca */
[----:B------:R-:W2:Y:S01]  /*ad30*/  LDL.LU R202, [R1+0x334] ;  /* 0x0003340001ca7983 */ /* 0x000ea20000300800 */
[----:B------:R-:W-:-:S03]  /*ad40*/  IMAD.WIDE R8, R216, 0x2, R8 ;  /* 0x00000002d8087825 */ /* 0x000fc600078e0208 */
[----:B------:R1:W-:Y:S01]  /*ad50*/  STL [R1+0x17c], R5 ;  /* 0x00017c0501007387 */ /* 0x0003e20000100800 */
[----:B------:R-:W-:-:S03]  /*ad60*/  IMAD.WIDE R12, R216, 0x2, R12 ;  /* 0x00000002d80c7825 */ /* 0x000fc600078e020c */
[----:B------:R-:W-:Y:S01]  /*ad70*/  STL [R1+0x2ac], R8 ;  /* 0x0002ac0801007387 */ /* 0x000fe20000100800 */
[----:B0-----:R-:W-:-:S03]  /*ad80*/  IMAD.MOV.U32 R4, RZ, RZ, R230 ;  /* 0x000000ffff047224 */ /* 0x001fc600078e00e6 */
[----:B------:R-:W-:Y:S01]  /*ad90*/  STL [R1+0x1f8], R9 ;  /* 0x0001f80901007387 */ /* 0x000fe20000100800 */
[----:B-1----:R-:W-:-:S03]  /*ada0*/  IMAD.MOV.U32 R5, RZ, RZ, R233 ;  /* 0x000000ffff057224 */ /* 0x002fc600078e00e9 */
[----:B------:R-:W-:Y:S01]  /*adb0*/  STL [R1+0x2b0], R12 ;  /* 0x0002b00c01007387 */ /* 0x000fe20000100800 */
[----:B------:R-:W-:-:S03]  /*adc0*/  IMAD.WIDE R4, R216, 0x2, R4 ;  /* 0x00000002d8047825 */ /* 0x000fc600078e0204 */
[----:B------:R-:W-:Y:S04]  /*add0*/  STL [R1+0x1fc], R13 ;  /* 0x0001fc0d01007387 */ /* 0x000fe80000100800 */
[----:B------:R-:W2:Y:S04]  /*ade0*/  LDL.LU R233, [R1+0x5b0] ;  /* 0x0005b00001e97983 */ /* 0x000ea80000300800 */
[----:B------:R-:W2:Y:S04]  /*adf0*/  LDL.LU R230, [R1+0x5ac] ;  /* 0x0005ac0001e67983 */ /* 0x000ea80000300800 */
[----:B------:R0:W-:Y:S04]  /*ae00*/  STL [R1+0x200], R4 ;  /* 0x0002000401007387 */ /* 0x0001e80000100800 */
[----:B------:R1:W-:Y:S01]  /*ae10*/  STL [R1+0x180], R5 ;  /* 0x0001800501007387 */ /* 0x0003e20000100800 */
[----:B0-----:R-:W-:-:S02]  /*ae20*/  IMAD.MOV.U32 R4, RZ, RZ, R222 ;  /* 0x000000ffff047224 */ /* 0x001fc400078e00de */
[----:B-1----:R-:W-:-:S04]  /*ae30*/  IMAD.MOV.U32 R5, RZ, RZ, R231 ;  /* 0x000000ffff057224 */ /* 0x002fc800078e00e7 */
[----:B------:R-:W-:-:S04]  /*ae40*/  IMAD.WIDE R4, R216, 0x2, R4 ;  /* 0x00000002d8047825 */ /* 0x000fc800078e0204 */
[----:B---3--:R-:W-:Y:S02]  /*ae50*/  IMAD.MOV.U32 R9, RZ, RZ, R196 ;  /* 0x000000ffff097224 */ /* 0x008fe400078e00c4 */
[----:B----4-:R-:W-:-:S04]  /*ae60*/  IMAD.MOV.U32 R8, RZ, RZ, R198 ;  /* 0x000000ffff087224 */ /* 0x010fc800078e00c6 */
[----:B------:R-:W-:-:S04]  /*ae70*/  IMAD.WIDE R8, R216, 0x2, R8 ;  /* 0x00000002d8087825 */ /* 0x000fc800078e0208 */
[----:B------:R-:W-:Y:S01]  /*ae80*/  IMAD.MOV.U32 R13, RZ, RZ, R201 ;  /* 0x000000ffff0d7224 */ /* 0x000fe200078e00c9 */
[----:B------:R0:W-:Y:S04]  /*ae90*/  STL [R1+0x2b4], R8 ;  /* 0x0002b40801007387 */ /* 0x0001e80000100800 */
[----:B------:R1:W-:Y:S01]  /*aea0*/  STL [R1+0x204], R9 ;  /* 0x0002040901007387 */ /* 0x0003e20000100800 */
[----:B0-----:R-:W-:Y:S02]  /*aeb0*/  IMAD.MOV.U32 R8, RZ, RZ, R220 ;  /* 0x000000ffff087224 */ /* 0x001fe400078e00dc */
[----:B-1----:R-:W-:Y:S02]  /*aec0*/  IMAD.MOV.U32 R9, RZ, RZ, R223 ;  /* 0x000000ffff097224 */ /* 0x002fe400078e00df */
[----:B--2---:R-:W-:-:S04]  /*aed0*/  IMAD.MOV.U32 R12, RZ, RZ, R202 ;  /* 0x000000ffff0c7224 */ /* 0x004fc800078e00ca */
[----:B------:R-:W-:-:S05]  /*aee0*/  IMAD.WIDE R12, R216, 0x2, R12 ;  /* 0x00000002d80c7825 */ /* 0x000fca00078e020c */
[----:B------:R-:W-:Y:S04]  /*aef0*/  STL [R1+0x334], R12 ;  /* 0x0003340c01007387 */ /* 0x000fe80000100800 */
[----:B------:R0:W-:Y:S04]  /*af00*/  STL [R1+0x2b8], R13 ;  /* 0x0002b80d01007387 */ /* 0x0001e80000100800 */
[----:B------:R-:W2:Y:S04]  /*af10*/  LDL.LU R231, [R1+0x5a8] ;  /* 0x0005a80001e77983 */ /* 0x000ea80000300800 */
[----:B------:R-:W3:Y:S01]  /*af20*/  LDL.LU R222, [R1+0x5a4] ;  /* 0x0005a40001de7983 */ /* 0x000ee20000300800 */
[----:B0-----:R-:W-:-:S03]  /*af30*/  IMAD.WIDE R12, R216, 0x2, R8 ;  /* 0x00000002d80c7825 */ /* 0x001fc600078e0208 */
[----:B------:R-:W4:Y:S01]  /*af40*/  LDL.LU R223, [R1+0x5a0] ;  /* 0x0005a00001df7983 */ /* 0x000f220000300800 */
[----:B------:R-:W-:Y:S02]  /*af50*/  IMAD.MOV.U32 R8, RZ, RZ, R176 ;  /* 0x000000ffff087224 */ /* 0x000fe400078e00b0 */
[----:B------:R-:W-:Y:S01]  /*af60*/  IMAD.MOV.U32 R9, RZ, RZ, R221 ;  /* 0x000000ffff097224 */ /* 0x000fe200078e00dd */
[----:B------:R-:W2:Y:S03]  /*af70*/  LDL.LU R220, [R1+0x59c] ;  /* 0x00059c0001dc7983 */ /* 0x000ea60000300800 */
[----:B------:R-:W-:Y:S01]  /*af80*/  IMAD.WIDE R8, R216, 0x2, R8 ;  /* 0x00000002d8087825 */ /* 0x000fe200078e0208 */
[----:B------:R-:W2:Y:S04]  /*af90*/  LDL.LU R221, [R1+0x598] ;  /* 0x0005980001dd7983 */ /* 0x000ea80000300800 */
[----:B------:R-:W2:Y:S04]  /*afa0*/  LDL.LU R176, [R1+0x594] ;  /* 0x0005940001b07983 */ /* 0x000ea80000300800 */
[----:B------:R0:W-:Y:S04]  /*afb0*/  STL [R1+0x208], R4 ;  /* 0x0002080401007387 */ /* 0x0001e80000100800 */
[----:B------:R1:W-:Y:S04]  /*afc0*/  STL [R1+0x184], R5 ;  /* 0x0001840501007387 */ /* 0x0003e80000100800 */
[----:B------:R1:W-:Y:S04]  /*afd0*/  STL [R1+0x20c], R12 ;  /* 0x00020c0c01007387 */ /* 0x0003e80000100800 */
[----:B------:R1:W-:Y:S01]  /*afe0*/  STL [R1+0x188], R13 ;  /* 0x0001880d01007387 */ /* 0x0003e20000100800 */
[----:B0-----:R-:W-:-:S03]  /*aff0*/  IMAD.MOV.U32 R4, RZ, RZ, R0 ;  /* 0x000000ffff047224 */ /* 0x001fc600078e0000 */
[----:B------:R0:W-:Y:S01]  /*b000*/  STL [R1+0x338], R8 ;  /* 0x0003380801007387 */ /* 0x0001e20000100800 */
[----:B-1----:R-:W-:-:S03]  /*b010*/  IMAD.MOV.U32 R5, RZ, RZ, R252 ;  /* 0x000000ffff057224 */ /* 0x002fc600078e00fc */
[----:B------:R1:W-:Y:S01]  /*b020*/  STL [R1+0x2bc], R9 ;  /* 0x0002bc0901007387 */ /* 0x0003e20000100800 */
[----:B------:R-:W-:-:S03]  /*b030*/  IMAD.MOV.U32 R12, RZ, RZ, R241 ;  /* 0x000000ffff0c7224 */ /* 0x000fc600078e00f1 */
[----:B------:R-:W2:Y:S01]  /*b040*/  LDL.LU R202, [R1+0x194] ;  /* 0x0001940001ca7983 */ /* 0x000ea20000300800 */
[----:B------:R-:W-:-:S03]  /*b050*/  IMAD.MOV.U32 R13, RZ, RZ, R240 ;  /* 0x000000ffff0d7224 */ /* 0x000fc600078e00f0 */
[----:B------:R-:W3:Y:S04]  /*b060*/  LDL.LU R252, [R1+0x590] ;  /* 0x0005900001fc7983 */ /* 0x000ee80000300800 */
[----:B------:R-:W3:Y:S04]  /*b070*/  LDL.LU R0, [R1+0x58c] ;  /* 0x00058c0001007983 */ /* 0x000ee80000300800 */
[----:B------:R-:W4:Y:S04]  /*b080*/  LDL.LU R240, [R1+0x588] ;  /* 0x0005880001f07983 */ /* 0x000f280000300800 */
[----:B------:R-:W4:Y:S01]  /*b090*/  LDL.LU R241, [R1+0x584] ;  /* 0x0005840001f17983 */ /* 0x000f220000300800 */
[----:B------:R-:W-:-:S04]  /*b0a0*/  IMAD.WIDE R4, R216, 0x2, R4 ;  /* 0x00000002d8047825 */ /* 0x000fc800078e0204 */
[----:B0-----:R-:W-:Y:S02]  /*b0b0*/  IMAD.MOV.U32 R8, RZ, RZ, R180 ;  /* 0x000000ffff087224 */ /* 0x001fe400078e00b4 */
[----:B-1----:R-:W-:Y:S02]  /*b0c0*/  IMAD.MOV.U32 R9, RZ, RZ, R215 ;  /* 0x000000ffff097224 */ /* 0x002fe400078e00d7 */
[C---:B------:R-:W-:Y:S01]  /*b0d0*/  IMAD.WIDE R12, R216.reuse, 0x2, R12 ;  /* 0x00000002d80c7825 */ /* 0x040fe200078e020c */
[----:B------:R-:W4:Y:S03]  /*b0e0*/  LDL.LU R215, [R1+0x580] ;  /* 0x0005800001d77983 */ /* 0x000f260000300800 */
[----:B------:R-:W-:Y:S01]  /*b0f0*/  IMAD.WIDE R8, R216, 0x2, R8 ;  /* 0x00000002d8087825 */ /* 0x000fe200078e0208 */
[----:B------:R-:W4:Y:S04]  /*b100*/  LDL.LU R180, [R1+0x57c] ;  /* 0x00057c0001b47983 */ /* 0x000f280000300800 */
[----:B------:R-:W-:Y:S04]  /*b110*/  STL [R1+0x210], R4 ;  /* 0x0002100401007387 */ /* 0x000fe80000100800 */
[----:B------:R-:W-:Y:S04]  /*b120*/  STL [R1+0x18c], R5 ;  /* 0x00018c0501007387 */ /* 0x000fe80000100800 */
[----:B------:R0:W-:Y:S04]  /*b130*/  STL [R1+0x214], R12 ;  /* 0x0002140c01007387 */ /* 0x0001e80000100800 */
[----:B------:R1:W-:Y:S04]  /*b140*/  STL [R1+0x190], R13 ;  /* 0x0001900d01007387 */ /* 0x0003e80000100800 */
[----:B------:R-:W-:Y:S04]  /*b150*/  STL [R1+0x2c0], R8 ;  /* 0x0002c00801007387 */ /* 0x000fe80000100800 */
[----:B------:R4:W-:Y:S01]  /*b160*/  STL [R1+0x218], R9 ;  /* 0x0002180901007387 */ /* 0x0009e20000100800 */
[----:B0-----:R-:W-:-:S02]  /*b170*/  IMAD.MOV.U32 R12, RZ, RZ, R239 ;  /* 0x000000ffff0c7224 */ /* 0x001fc400078e00ef */
[----:B-1----:R-:W-:-:S04]  /*b180*/  IMAD.MOV.U32 R13, RZ, RZ, R238 ;  /* 0x000000ffff0d7224 */ /* 0x002fc800078e00ee */
[----:B------:R-:W-:-:S04]  /*b190*/  IMAD.WIDE R12, R216, 0x2, R12 ;  /* 0x00000002d80c7825 */ /* 0x000fc800078e020c */
[----:B--2---:R-:W-:Y:S02]  /*b1a0*/  IMAD.MOV.U32 R5, RZ, RZ, R202 ;  /* 0x000000ffff057224 */ /* 0x004fe400078e00ca */
[----:B---3--:R-:W-:Y:S02]  /*b1b0*/  IMAD.MOV.U32 R4, RZ, RZ, R0 ;  /* 0x000000ffff047224 */ /* 0x008fe400078e0000 */
[----:B------:R-:W2:Y:S01]  /*b1c0*/  LDL.LU R0, [R1+0x578] ;  /* 0x0005780001007983 */ /* 0x000ea20000300800 */
[----:B----4-:R-:W-:Y:S02]  /*b1d0*/  IMAD.MOV.U32 R9, RZ, RZ, R240 ;  /* 0x000000ffff097224 */ /* 0x010fe400078e00f0 */
[----:B------:R-:W-:Y:S01]  /*b1e0*/  IMAD.WIDE R4, R216, 0x2, R4 ;  /* 0x00000002d8047825 */ /* 0x000fe200078e0204 */
[----:B------:R-:W3:Y:S03]  /*b1f0*/  LDL.LU R240, [R1+0x574] ;  /* 0x0005740001f07983 */ /* 0x000ee60000300800 */
[----:B------:R-:W-:-:S02]  /*b200*/  IMAD.MOV.U32 R8, RZ, RZ, R241 ;  /* 0x000000ffff087224 */ /* 0x000fc400078e00f1 */
[----:B------:R-:W3:Y:S02]  /*b210*/  LDL.LU R241, [R1+0x570] ;  /* 0x0005700001f17983 */ /* 0x000ee40000300800 */
[----:B------:R-:W-:Y:S02]  /*b220*/  IMAD.WIDE R8, R216, 0x2, R8 ;  /* 0x00000002d8087825 */ /* 0x000fe400078e0208 */
[----:B------:R-:W3:Y:S04]  /*b230*/  LDL.LU R238, [R1+0x56c] ;  /* 0x00056c0001ee7983 */ /* 0x000ee80000300800 */
[----:B------:R-:W3:Y:S04]  /*b240*/  LDL.LU R239, [R1+0x568] ;  /* 0x0005680001ef7983 */ /* 0x000ee80000300800 */
[----:B------:R0:W-:Y:S04]  /*b250*/  STL [R1+0x21c], R4 ;  /* 0x00021c0401007387 */ /* 0x0001e80000100800 */
[----:B------:R1:W-:Y:S04]  /*b260*/  STL [R1+0x194], R5 ;  /* 0x0001940501007387 */ /* 0x0003e80000100800 */
[----:B------:R1:W-:Y:S04]  /*b270*/  STL [R1+0x2c4], R8 ;  /* 0x0002c40801007387 */ /* 0x0003e80000100800 */
[----:B------:R1:W-:Y:S01]  /*b280*/  STL [R1+0x220], R9 ;  /* 0x0002200901007387 */ /* 0x0003e20000100800 */
[----:B0-----:R-:W-:-:S02]  /*b290*/  IMAD.MOV.U32 R4, RZ, RZ, R229 ;  /* 0x000000ffff047224 */ /* 0x001fc400078e00e5 */
[----:B-1----:R-:W-:Y:S01]  /*b2a0*/  IMAD.MOV.U32 R5, RZ, RZ, R228 ;  /* 0x000000ffff057224 */ /* 0x002fe200078e00e4 */
[----:B------:R0:W-:Y:S04]  /*b2b0*/  STL [R1+0x33c], R12 ;  /* 0x00033c0c01007387 */ /* 0x0001e80000100800 */
[----:B------:R1:W-:Y:S01]  /*b2c0*/  STL [R1+0x2c8], R13 ;  /* 0x0002c80d01007387 */ /* 0x0003e20000100800 */
[----:B------:R-:W-:Y:S02]  /*b2d0*/  IMAD.MOV.U32 R8, RZ, RZ, R227 ;  /* 0x000000ffff087224 */ /* 0x000fe400078e00e3 */
[----:B------:R-:W-:Y:S01]  /*b2e0*/  IMAD.MOV.U32 R9, RZ, RZ, R226 ;  /* 0x000000ffff097224 */ /* 0x000fe200078e00e2 */
[----:B------:R-:W3:Y:S01]  /*b2f0*/  LDL.LU R228, [R1+0x564] ;  /* 0x0005640001e47983 */ /* 0x000ee20000300800 */
[----:B------:R-:W-:-:S03]  /*b300*/  IMAD.WIDE R4, R216, 0x2, R4 ;  /* 0x00000002d8047825 */ /* 0x000fc600078e0204 */
[----:B------:R-:W3:Y:S01]  /*b310*/  LDL.LU R229, [R1+0x560] ;  /* 0x0005600001e57983 */ /* 0x000ee20000300800 */
[----:B0-----:R-:W-:Y:S02]  /*b320*/  IMAD.MOV.U32 R12, RZ, RZ, R219 ;  /* 0x000000ffff0c7224 */ /* 0x001fe400078e00db */
[----:B-1----:R-:W-:Y:S01]  /*b330*/  IMAD.MOV.U32 R13, RZ, RZ, R218 ;  /* 0x000000ffff0d7224 */ /* 0x002fe200078e00da */
[----:B------:R-:W3:Y:S01]  /*b340*/  LDL.LU R226, [R1+0x55c] ;  /* 0x00055c0001e27983 */ /* 0x000ee20000300800 */
[----:B------:R-:W-:-:S03]  /*b350*/  IMAD.WIDE R8, R216, 0x2, R8 ;  /* 0x00000002d8087825 */ /* 0x000fc600078e0208 */
[----:B------:R-:W3:Y:S01]  /*b360*/  LDL.LU R227, [R1+0x558] ;  /* 0x0005580001e37983 */ /* 0x000ee20000300800 */
[----:B------:R-:W-:-:S03]  /*b370*/  IMAD.WIDE R12, R216, 0x2, R12 ;  /* 0x00000002d80c7825 */ /* 0x000fc600078e020c */
[----:B------:R-:W3:Y:S04]  /*b380*/  LDL.LU R218, [R1+0x554] ;  /* 0x0005540001da7983 */ /* 0x000ee80000300800 */
[----:B------:R-:W3:Y:S04]  /*b390*/  LDL.LU R219, [R1+0x550] ;  /* 0x0005500001db7983 */ /* 0x000ee80000300800 */
[----:B------:R-:W-:Y:S04]  /*b3a0*/  STL [R1+0x224], R4 ;  /* 0x0002240401007387 */ /* 0x000fe80000100800 */
[----:B------:R0:W-:Y:S04]  /*b3b0*/  STL [R1+0x198], R5 ;  /* 0x0001980501007387 */ /* 0x0001e80000100800 */
[----:B------:R1:W-:Y:S04]  /*b3c0*/  STL [R1+0x2cc], R8 ;  /* 0x0002cc0801007387 */ /* 0x0003e80000100800 */
[----:B------:R0:W-:Y:S04]  /*b3d0*/  STL [R1+0x228], R9 ;  /* 0x0002280901007387 */ /* 0x0001e80000100800 */
[----:B------:R1:W-:Y:S04]  /*b3e0*/  STL [R1+0x2d0], R12 ;  /* 0x0002d00c01007387 */ /* 0x0003e80000100800 */
[----:B------:R1:W-:Y:S04]  /*b3f0*/  STL [R1+0x22c], R13 ;  /* 0x00022c0d01007387 */ /* 0x0003e80000100800 */
[----:B------:R-:W3:Y:S01]  /*b400*/  LDL.LU R202, [R1+0x1a0] ;  /* 0x0001a00001ca7983 */ /* 0x000ee20000300800 */
[----:B0-----:R-:W-:-:S02]  /*b410*/  IMAD.MOV.U32 R5, RZ, RZ, R178 ;  /* 0x000000ffff057224 */ /* 0x001fc400078e00b2 */
[----:B------:R-:W-:Y:S01]  /*b420*/  IMAD.MOV.U32 R4, RZ, RZ, R179 ;  /* 0x000000ffff047224 */ /* 0x000fe200078e00b3 */
[----:B------:R-:W3:Y:S04]  /*b430*/  LDL.LU R178, [R1+0x54c] ;  /* 0x00054c0001b27983 */ /* 0x000ee80000300800 */
[----:B------:R-:W3:Y:S01]  /*b440*/  LDL.LU R179, [R1+0x548] ;  /* 0x0005480001b37983 */ /* 0x000ee20000300800 */
[C---:B------:R-:W-:Y:S08]  /*b450*/  HMMA.16816.F32.BF16 R40, R168.reuse, R32, R40 ;  /* 0x00000020a828723c */ /* 0x040ff00000041828 */
[C---:B------:R-:W-:Y:S08]  /*b460*/  HMMA.16816.F32.BF16 R36, R168.reuse, R28, R36 ;  /* 0x0000001ca824723c */ /* 0x040ff00000041824 */
[C---:B------:R-:W-:Y:S08]  /*b470*/  HMMA.16816.F32.BF16 R160, R168.reuse, R24, R160 ;  /* 0x00000018a8a0723c */ /* 0x040ff000000418a0 */
[C---:B------:R-:W-:Y:S08]  /*b480*/  HMMA.16816.F32.BF16 R156, R168.reuse, R20, R156 ;  /* 0x00000014a89c723c */ /* 0x040ff0000004189c */
[----:B------:R-:W-:Y:S01]  /*b490*/  HMMA.16816.F32.BF16 R152, R168, R16, R152 ;  /* 0x00000010a898723c */ /* 0x000fe20000041898 */
[----:B------:R-:W0:Y:S07]  /*b4a0*/  LDSM.16.MT88.4 R168, [R193+0x800] ;  /* 0x00080000c1a8783b */ /* 0x000e2e0000004200 */
[C---:B------:R-:W-:Y:S08]  /*b4b0*/  HMMA.16816.F32.BF16 R104, R172.reuse, R32, R104 ;  /* 0x00000020ac68723c */ /* 0x040ff00000041868 */
[C---:B------:R-:W-:Y:S08]  /*b4c0*/  HMMA.16816.F32.BF16 R100, R172.reuse, R28, R100 ;  /* 0x0000001cac64723c */ /* 0x040ff00000041864 */
[C---:B------:R-:W-:Y:S08]  /*b4d0*/  HMMA.16816.F32.BF16 R96, R172.reuse, R24, R96 ;  /* 0x00000018ac60723c */ /* 0x040ff00000041860 */
[C---:B------:R-:W-:Y:S08]  /*b4e0*/  HMMA.16816.F32.BF16 R92, R172.reuse, R20, R92 ;  /* 0x00000014ac5c723c */ /* 0x040ff0000004185c */
[----:B------:R-:W-:Y:S01]  /*b4f0*/  HMMA.16816.F32.BF16 R88, R172, R16, R88 ;  /* 0x00000010ac58723c */ /* 0x000fe20000041858 */
[----:B------:R-:W0:Y:S01]  /*b500*/  LDSM.16.MT88.4 R172, [R192+0x800] ;  /* 0x00080000c0ac783b */ /* 0x000e220000004200 */
[----:B-1----:R-:W-:-:S02]  /*b510*/  IMAD.MOV.U32 R8, RZ, RZ, R217 ;  /* 0x000000ffff087224 */ /* 0x002fc400078e00d9 */
[----:B------:R-:W-:Y:S02]  /*b520*/  IMAD.MOV.U32 R9, RZ, RZ, R177 ;  /* 0x000000ffff097224 */ /* 0x000fe400078e00b1 */
[C---:B------:R-:W-:Y:S01]  /*b530*/  IMAD.WIDE R4, R216.reuse, 0x2, R4 ;  /* 0x00000002d8047825 */ /* 0x040fe200078e0204 */
[----:B------:R-:W3:Y:S03]  /*b540*/  LDL.LU R177, [R1+0x544] ;  /* 0x0005440001b17983 */ /* 0x000ee60000300800 */
[----:B------:R-:W-:Y:S01]  /*b550*/  IMAD.WIDE R8, R216, 0x2, R8 ;  /* 0x00000002d8087825 */ /* 0x000fe200078e0208 */
[----:B------:R-:W3:Y:S03]  /*b560*/  LDL.LU R217, [R1+0x540] ;  /* 0x0005400001d97983 */ /* 0x000ee60000300800 */
[----:B------:R-:W-:-:S02]  /*b570*/  IMAD.MOV.U32 R12, RZ, RZ, R180 ;  /* 0x000000ffff0c7224 */ /* 0x000fc400078e00b4 */
[----:B------:R-:W-:Y:S02]  /*b580*/  IMAD.MOV.U32 R13, RZ, RZ, R215 ;  /* 0x000000ffff0d7224 */ /* 0x000fe400078e00d7 */
[----:B------:R-:W3:Y:S01]  /*b590*/  LDL.LU R215, [R1+0x53c] ;  /* 0x00053c0001d77983 */ /* 0x000ee20000300800 */
[C---:B0-----:R-:W-:Y:S01]  /*b5a0*/  HMMA.16816.F32.BF16 R76, R168.reuse, R6, R76 ;  /* 0x00000006a84c723c */ /* 0x041fe2000004184c */
[----:B------:R-:W-:Y:S02]  /*b5b0*/  IMAD.WIDE R12, R216, 0x2, R12 ;  /* 0x00000002d80c7825 */ /* 0x000fe400078e020c */
[----:B------:R-:W3:Y:S04]  /*b5c0*/  LDL.LU R180, [R1+0x538] ;  /* 0x0005380001b47983 */ /* 0x000ee80000300800 */
[----:B------:R-:W-:Y:S01]  /*b5d0*/  STL [R1+0x230], R4 ;  /* 0x0002300401007387 */ /* 0x000fe20000100800 */
[C---:B------:R-:W-:Y:S03]  /*b5e0*/  HMMA.16816.F32.BF16 R72, R168.reuse, R34, R72 ;  /* 0x00000022a848723c */ /* 0x040fe60000041848 */
[----:B------:R-:W-:Y:S05]  /*b5f0*/  STL [R1+0x19c], R5 ;  /* 0x00019c0501007387 */ /* 0x000fea0000100800 */
[C---:B------:R-:W-:Y:S01]  /*b600*/  HMMA.16816.F32.BF16 R68, R168.reuse, R30, R68 ;  /* 0x0000001ea844723c */ /* 0x040fe20000041844 */
[----:B------:R0:W-:Y:S04]  /*b610*/  STL [R1+0x2d4], R8 ;  /* 0x0002d40801007387 */ /* 0x0001e80000100800 */
[----:B------:R1:W-:Y:S03]  /*b620*/  STL [R1+0x234], R9 ;  /* 0x0002340901007387 */ /* 0x0003e60000100800 */
[C---:B------:R-:W-:Y:S01]  /*b630*/  HMMA.16816.F32.BF16 R64, R168.reuse, R26, R64 ;  /* 0x0000001aa840723c */ /* 0x040fe20000041840 */
[----:B------:R-:W-:Y:S07]  /*b640*/  STL [R1+0x340], R12 ;  /* 0x0003400c01007387 */ /* 0x000fee0000100800 */
[----:B------:R-:W-:Y:S01]  /*b650*/  HMMA.16816.F32.BF16 R60, R168, R22, R60 ;  /* 0x00000016a83c723c */ /* 0x000fe2000004183c */
[----:B0-----:R-:W-:-:S02]  /*b660*/  IMAD.MOV.U32 R8, RZ, RZ, R165 ;  /* 0x000000ffff087224 */ /* 0x001fc400078e00a5 */
[----:B-1----:R-:W-:-:S05]  /*b670*/  IMAD.MOV.U32 R9, RZ, RZ, R164 ;  /* 0x000000ffff097224 */ /* 0x002fca00078e00a4 */
[C---:B------:R-:W-:Y:S01]  /*b680*/  HMMA.16816.F32.BF16 R56, R168.reuse, R18, R56 ;  /* 0x00000012a838723c */ /* 0x040fe20000041838 */
[----:B------:R0:W-:Y:S07]  /*b690*/  STL [R1+0x2d8], R13 ;  /* 0x0002d80d01007387 */ /* 0x0001ee0000100800 */
[C---:B------:R-:W-:Y:S08]  /*b6a0*/  HMMA.16816.F32.BF16 R52, R168.reuse, R14, R52 ;  /* 0x0000000ea834723c */ /* 0x040ff00000041834 */
[----:B------:R-:W-:Y:S01]  /*b6b0*/  HMMA.16816.F32.BF16 R48, R168, R10, R48 ;  /* 0x0000000aa830723c */ /* 0x000fe20000041830 */
[----:B------:R-:W1:Y:S07]  /*b6c0*/  LDSM.16.MT88.4 R168, [R190+0x800] ;  /* 0x00080000bea8783b */ /* 0x000e6e0000004200 */
[C---:B------:R-:W-:Y:S08]  /*b6d0*/  HMMA.16816.F32.BF16 R44, R172.reuse, R6, R44 ;  /* 0x00000006ac2c723c */ /* 0x040ff0000004182c */
[C---:B------:R-:W-:Y:S08]  /*b6e0*/  HMMA.16816.F32.BF16 R40, R172.reuse, R34, R40 ;  /* 0x00000022ac28723c */ /* 0x040ff00000041828 */
[C---:B------:R-:W-:Y:S08]  /*b6f0*/  HMMA.16816.F32.BF16 R36, R172.reuse, R30, R36 ;  /* 0x0000001eac24723c */ /* 0x040ff00000041824 */
[C---:B------:R-:W-:Y:S08]  /*b700*/  HMMA.16816.F32.BF16 R160, R172.reuse, R26, R160 ;  /* 0x0000001aaca0723c */ /* 0x040ff000000418a0 */
[C---:B------:R-:W-:Y:S08]  /*b710*/  HMMA.16816.F32.BF16 R156, R172.reuse, R22, R156 ;  /* 0x00000016ac9c723c */ /* 0x040ff0000004189c */
[----:B------:R-:W-:Y:S01]  /*b720*/  HMMA.16816.F32.BF16 R152, R172, R18, R152 ;  /* 0x00000012ac98723c */ /* 0x000fe20000041898 */
[----:B--2---:R-:W-:-:S07]  /*b730*/  IMAD.MOV.U32 R4, RZ, RZ, R0 ;  /* 0x000000ffff047224 */ /* 0x004fce00078e0000 */
[C---:B------:R-:W-:Y:S08]  /*b740*/  HMMA.16816.F32.BF16 R148, R172.reuse, R14, R148 ;  /* 0x0000000eac94723c */ /* 0x040ff00000041894 */
[----:B------:R-:W-:Y:S01]  /*b750*/  HMMA.16816.F32.BF16 R144, R172, R10, R144 ;  /* 0x0000000aac90723c */ /* 0x000fe20000041890 */
[----:B------:R-:W2:Y:S01]  /*b760*/  LDSM.16.MT88.4 R172, [R188+0x800] ;  /* 0x00080000bcac783b */ /* 0x000ea20000004200 */
[----:B0-----:R-:W-:-:S03]  /*b770*/  IMAD.WIDE R12, R216, 0x2, R8 ;  /* 0x00000002d80c7825 */ /* 0x001fc600078e0208 */
[----:B------:R-:W4:Y:S01]  /*b780*/  LDL.LU R0, [R1+0x534] ;  /* 0x0005340001007983 */ /* 0x000f220000300800 */
[----:B------:R-:W-:Y:S02]  /*b790*/  IMAD.MOV.U32 R8, RZ, RZ, R251 ;  /* 0x000000ffff087224 */ /* 0x000fe400078e00fb */
[----:B------:R-:W-:Y:S01]  /*b7a0*/  IMAD.MOV.U32 R9, RZ, RZ, R250 ;  /* 0x000000ffff097224 */ /* 0x000fe200078e00fa */
[----:B------:R-:W4:Y:S04]  /*b7b0*/  LDL.LU R164, [R1+0x530] ;  /* 0x0005300001a47983 */ /* 0x000f280000300800 */
[----:B------:R-:W4:Y:S01]  /*b7c0*/  LDL.LU R165, [R1+0x52c] ;  /* 0x00052c0001a57983 */ /* 0x000f220000300800 */
[----:B------:R-:W-:-:S03]  /*b7d0*/  IMAD.WIDE R8, R216, 0x2, R8 ;  /* 0x00000002d8087825 */ /* 0x000fc600078e0208 */
[----:B------:R0:W5:Y:S04]  /*b7e0*/  LDL.LU R250, [R1+0x528] ;  /* 0x0005280001fa7983 */ /* 0x0001680000300800 */
[----:B------:R0:W5:Y:S01]  /*b7f0*/  LDL.LU R251, [R1+0x524] ;  /* 0x0005240001fb7983 */ /* 0x0001620000300800 */
[-C--:B-1----:R-:W-:Y:S08]  /*b800*/  HMMA.16816.F32.BF16 R140, R168, R6.reuse, R140 ;  /* 0x00000006a88c723c */ /* 0x082ff0000004188c */
[----:B--2---:R-:W-:Y:S01]  /*b810*/  HMMA.16816.F32.BF16 R108, R172, R6, R108 ;  /* 0x00000006ac6c723c */ /* 0x004fe2000004186c */
[----:B---3--:R-:W-:-:S04]  /*b820*/  IMAD.MOV.U32 R5, RZ, RZ, R202 ;  /* 0x000000ffff057224 */ /* 0x008fc800078e00ca */
[----:B------:R-:W-:-:S05]  /*b830*/  IMAD.WIDE R4, R216, 0x2, R4 ;  /* 0x00000002d8047825 */ /* 0x000fca00078e0204 */
[----:B------:R1:W-:Y:S04]  /*b840*/  STL [R1+0x238], R4 ;  /* 0x0002380401007387 */ /* 0x0003e80000100800 */
[----:B------:R2:W-:Y:S04]  /*b850*/  STL [R1+0x1a0], R5 ;  /* 0x0001a00501007387 */ /* 0x0005e80000100800 */
[----:B------:R3:W-:Y:S04]  /*b860*/  STL [R1+0x23c], R12 ;  /* 0x00023c0c01007387 */ /* 0x0007e80000100800 */
[----:B------:R0:W-:Y:S01]  /*b870*/  STL [R1+0x1a4], R13 ;  /* 0x0001a40d01007387 */ /* 0x0001e20000100800 */
[----:B-1----:R-:W-:-:S02]  /*b880*/  IMAD.MOV.U32 R4, RZ, RZ, R249 ;  /* 0x000000ffff047224 */ /* 0x002fc400078e00f9 */
[----:B--2---:R-:W-:Y:S01]  /*b890*/  IMAD.MOV.U32 R5, RZ, RZ, R248 ;  /* 0x000000ffff057224 */ /* 0x004fe200078e00f8 */
[----:B------:R1:W-:Y:S04]  /*b8a0*/  STL [R1+0x344], R8 ;  /* 0x0003440801007387 */ /* 0x0003e80000100800 */
[----:B------:R2:W-:Y:S01]  /*b8b0*/  STL [R1+0x2dc], R9 ;  /* 0x0002dc0901007387 */ /* 0x0005e20000100800 */
[----:B---3--:R-:W-:Y:S02]  /*b8c0*/  IMAD.MOV.U32 R12, RZ, RZ, R247 ;  /* 0x000000ffff0c7224 */ /* 0x008fe400078e00f7 */
[----:B0-----:R-:W-:Y:S01]  /*b8d0*/  IMAD.MOV.U32 R13, RZ, RZ, R246 ;  /* 0x000000ffff0d7224 */ /* 0x001fe200078e00f6 */
[----:B------:R0:W5:Y:S01]  /*b8e0*/  LDL.LU R248, [R1+0x520] ;  /* 0x0005200001f87983 */ /* 0x0001620000300800 */
[----:B------:R-:W-:-:S03]  /*b8f0*/  IMAD.WIDE R4, R216, 0x2, R4 ;  /* 0x00000002d8047825 */ /* 0x000fc600078e0204 */
[----:B------:R0:W5:Y:S01]  /*b900*/  LDL.LU R249, [R1+0x51c] ;  /* 0x00051c0001f97983 */ /* 0x0001620000300800 */
[----:B-1----:R-:W-:Y:S02]  /*b910*/  IMAD.MOV.U32 R8, RZ, RZ, R245 ;  /* 0x000000ffff087224 */ /* 0x002fe400078e00f5 */
[----:B--2---:R-:W-:Y:S01]  /*b920*/  IMAD.MOV.U32 R9, RZ, RZ, R244 ;  /* 0x000000ffff097224 */ /* 0x004fe200078e00f4 */
[----:B------:R0:W5:Y:S01]  /*b930*/  LDL.LU R246, [R1+0x518] ;  /* 0x0005180001f67983 */ /* 0x0001620000300800 */
[----:B------:R-:W-:-:S03]  /*b940*/  IMAD.WIDE R12, R216, 0x2, R12 ;  /* 0x00000002d80c7825 */ /* 0x000fc600078e020c */
[----:B------:R0:W5:Y:S01]  /*b950*/  LDL.LU R247, [R1+0x514] ;  /* 0x0005140001f77983 */ /* 0x0001620000300800 */
[----:B------:R-:W-:-:S03]  /*b960*/  IMAD.WIDE R8, R216, 0x2, R8 ;  /* 0x00000002d8087825 */ /* 0x000fc600078e0208 */
[----:B------:R0:W5:Y:S04]  /*b970*/  LDL.LU R244, [R1+0x510] ;  /* 0x0005100001f47983 */ /* 0x0001680000300800 */
[----:B------:R0:W5:Y:S04]  /*b980*/  LDL.LU R245, [R1+0x50c] ;  /* 0x00050c0001f57983 */ /* 0x0001680000300800 */
[----:B------:R1:W-:Y:S04]  /*b990*/  STL [R1+0x240], R4 ;  /* 0x0002400401007387 */ /* 0x0003e80000100800 */
[----:B------:R2:W-:Y:S04]  /*b9a0*/  STL [R1+0x1a8], R5 ;  /* 0x0001a80501007387 */ /* 0x0005e80000100800 */
[----:B------:R-:W-:Y:S04]  /*b9b0*/  STL [R1+0x244], R12 ;  /* 0x0002440c01007387 */ /* 0x000fe80000100800 */
[----:B------:R3:W-:Y:S01]  /*b9c0*/  STL [R1+0x1ac], R13 ;  /* 0x0001ac0d01007387 */ /* 0x0007e20000100800 */
[----:B-1----:R-:W-:-:S02]  /*b9d0*/  IMAD.MOV.U32 R4, RZ, RZ, R243 ;  /* 0x000000ffff047224 */ /* 0x002fc400078e00f3 */
[----:B--2---:R-:W-:Y:S01]  /*b9e0*/  IMAD.MOV.U32 R5, RZ, RZ, R242 ;  /* 0x000000ffff057224 */ /* 0x004fe200078e00f2 */
[----:B------:R1:W-:Y:S04]  /*b9f0*/  STL [R1+0x2e0], R8 ;  /* 0x0002e00801007387 */ /* 0x0003e80000100800 */
[----:B------:R2:W-:Y:S01]  /*ba00*/  STL [R1+0x248], R9 ;  /* 0x0002480901007387 */ /* 0x0005e20000100800 */
[----:B------:R-:W-:-:S03]  /*ba10*/  IMAD.WIDE R4, R216, 0x2, R4 ;  /* 0x00000002d8047825 */ /* 0x000fc600078e0204 */
[----:B------:R0:W5:Y:S01]  /*ba20*/  LDL.LU R242, [R1+0x508] ;  /* 0x0005080001f27983 */ /* 0x0001620000300800 */
[----:B---3--:R-:W-:-:S03]  /*ba30*/  IMAD.MOV.U32 R13, RZ, RZ, R238 ;  /* 0x000000ffff0d7224 */ /* 0x008fc600078e00ee */
[----:B------:R0:W5:Y:S01]  /*ba40*/  LDL.LU R243, [R1+0x504] ;  /* 0x0005040001f37983 */ /* 0x0001620000300800 */
[----:B-1----:R-:W-:Y:S02]  /*ba50*/  IMAD.MOV.U32 R8, RZ, RZ, R241 ;  /* 0x000000ffff087224 */ /* 0x002fe400078e00f1 */
[----:B--2---:R-:W-:Y:S02]  /*ba60*/  IMAD.MOV.U32 R9, RZ, RZ, R240 ;  /* 0x000000ffff097224 */ /* 0x004fe400078e00f0 */
[----:B------:R0:W5:Y:S01]  /*ba70*/  LDL.LU R240, [R1+0x500] ;  /* 0x0005000001f07983 */ /* 0x0001620000300800 */
[----:B------:R-:W-:-:S03]  /*ba80*/  IMAD.MOV.U32 R12, RZ, RZ, R239 ;  /* 0x000000ffff0c7224 */ /* 0x000fc600078e00ef */
[----:B------:R0:W5:Y:S01]  /*ba90*/  LDL.LU R241, [R1+0x4fc] ;  /* 0x0004fc0001f17983 */ /* 0x0001620000300800 */
[----:B------:R-:W-:-:S03]  /*baa0*/  IMAD.WIDE R8, R216, 0x2, R8 ;  /* 0x00000002d8087825 */ /* 0x000fc600078e0208 */
[----:B------:R0:W5:Y:S01]  /*bab0*/  LDL.LU R238, [R1+0x4f8] ;  /* 0x0004f80001ee7983 */ /* 0x0001620000300800 */
[----:B------:R-:W-:-:S03]  /*bac0*/  IMAD.WIDE R12, R216, 0x2, R12 ;  /* 0x00000002d80c7825 */ /* 0x000fc600078e020c */
[----:B------:R0:W5:Y:S04]  /*bad0*/  LDL.LU R239, [R1+0x4f4] ;  /* 0x0004f40001ef7983 */ /* 0x0001680000300800 */
[----:B------:R1:W-:Y:S01]  /*bae0*/  STL [R1+0x24c], R4 ;  /* 0x00024c0401007387 */ /* 0x0003e20000100800 */
[----:B------:R-:W-:-:S03]  /*baf0*/  IMAD.MOV.U32 R6, RZ, RZ, R210 ;  /* 0x000000ffff067224 */ /* 0x000fc600078e00d2 */
[----:B------:R2:W-:Y:S01]  /*bb00*/  STL [R1+0x1b0], R5 ;  /* 0x0001b00501007387 */ /* 0x0005e20000100800 */
[----:B------:R-:W-:-:S03]  /*bb10*/  IMAD.MOV.U32 R7, RZ, RZ, R209 ;  /* 0x000000ffff077224 */ /* 0x000fc600078e00d1 */
[----:B------:R3:W-:Y:S01]  /*bb20*/  STL [R1+0x2e4], R8 ;  /* 0x0002e40801007387 */ /* 0x0007e20000100800 */
[----:B-1----:R-:W-:Y:S02]  /*bb30*/  IMAD.MOV.U32 R4, RZ, RZ, R206 ;  /* 0x000000ffff047224 */ /* 0x002fe400078e00ce */
[----:B--2---:R-:W-:Y:S01]  /*bb40*/  IMAD.MOV.U32 R5, RZ, RZ, R204 ;  /* 0x000000ffff057224 */ /* 0x004fe200078e00cc */
[----:B------:R1:W-:Y:S01]  /*bb50*/  STL [R1+0x250], R9 ;  /* 0x0002500901007387 */ /* 0x0003e20000100800 */
[----:B------:R-:W-:-:S03]  /*bb60*/  IMAD.WIDE R6, R216, 0x2, R6 ;  /* 0x00000002d8067825 */ /* 0x000fc600078e0206 */
[----:B------:R-:W-:Y:S01]  /*bb70*/  STL [R1+0x348], R12 ;  /* 0x0003480c01007387 */ /* 0x000fe20000100800 */
[----:B------:R-:W-:-:S04]  /*bb80*/  IMAD.WIDE R4, R216, 0x2, R4 ;  /* 0x00000002d8047825 */ /* 0x000fc800078e0204 */
[----:B---3--:R-:W-:Y:S02]  /*bb90*/  IMAD.MOV.U32 R8, RZ, RZ, R237 ;  /* 0x000000ffff087224 */ /* 0x008fe400078e00ed */
[----:B-1----:R-:W-:Y:S01]  /*bba0*/  IMAD.MOV.U32 R9, RZ, RZ, R236 ;  /* 0x000000ffff097224 */ /* 0x002fe200078e00ec */
[----:B------:R-:W-:Y:S03]  /*bbb0*/  STL [R1+0x2e8], R13 ;  /* 0x0002e80d01007387 */ /* 0x000fe60000100800 */
[----:B------:R-:W-:Y:S01]  /*bbc0*/  IMAD.WIDE R8, R216, 0x2, R8 ;  /* 0x00000002d8087825 */ /* 0x000fe200078e0208 */
[----:B------:R0:W5:Y:S04]  /*bbd0*/  LDL.LU R236, [R1+0x4f0] ;  /* 0x0004f00001ec7983 */ /* 0x0001680000300800 */
[----:B------:R0:W5:Y:S04]  /*bbe0*/  LDL.LU R237, [R1+0x4ec] ;  /* 0x0004ec0001ed7983 */ /* 0x0001680000300800 */
        /* <DEDUP_REMOVED lines=23> */
[----:B------:R3:W-:Y:S01]  /*bd60*/  STL [R1+0x2f4], R6 ;  /* 0x0002f40601007387 */ /* 0x0007e20000100800 */
[----:B-1----:R-:W-:-:S03]  /*bd70*/  IMAD.MOV.U32 R4, RZ, RZ, R229 ;  /* 0x000000ffff047224 */ /* 0x002fc600078e00e5 */
[----:B------:R1:W-:Y:S01]  /*bd80*/  STL [R1+0x260], R7 ;  /* 0x0002600701007387 */ /* 0x0003e20000100800 */
[----:B--2---:R-:W-:-:S03]  /*bd90*/  IMAD.MOV.U32 R5, RZ, RZ, R228 ;  /* 0x000000ffff057224 */ /* 0x004fc600078e00e4 */
[----:B------:R2:W-:Y:S01]  /*bda0*/  STL [R1+0x350], R8 ;  /* 0x0003500801007387 */ /* 0x0005e20000100800 */
[----:B------:R-:W-:-:S03]  /*bdb0*/  IMAD.WIDE R4, R216, 0x2, R4 ;  /* 0x00000002d8047825 */ /* 0x000fc600078e0204 */
[----:B------:R0:W-:Y:S01]  /*bdc0*/  STL [R1+0x2f8], R9 ;  /* 0x0002f80901007387 */ /* 0x0001e20000100800 */
[----:B---3--:R-:W-:Y:S02]  /*bdd0*/  IMAD.MOV.U32 R6, RZ, RZ, R227 ;  /* 0x000000ffff067224 */ /* 0x008fe400078e00e3 */
[----:B-1----:R-:W-:Y:S01]  /*bde0*/  IMAD.MOV.U32 R7, RZ, RZ, R226 ;  /* 0x000000ffff077224 */ /* 0x002fe200078e00e2 */
[----:B------:R1:W5:Y:S01]  /*bdf0*/  LDL.LU R228, [R1+0x4d0] ;  /* 0x0004d00001e47983 */ /* 0x0003620000300800 */
[----:B--2---:R-:W-:-:S03]  /*be00*/  IMAD.MOV.U32 R8, RZ, RZ, R212 ;  /* 0x000000ffff087224 */ /* 0x004fc600078e00d4 */
[----:B------:R1:W5:Y:S01]  /*be10*/  LDL.LU R229, [R1+0x4cc] ;  /* 0x0004cc0001e57983 */ /* 0x0003620000300800 */
[----:B0-----:R-:W-:Y:S02]  /*be20*/  IMAD.MOV.U32 R9, RZ, RZ, R213 ;  /* 0x000000ffff097224 */ /* 0x001fe400078e00d5 */
[C---:B------:R-:W-:Y:S01]  /*be30*/  IMAD.WIDE R6, R216.reuse, 0x2, R6 ;  /* 0x00000002d8067825 */ /* 0x040fe200078e0206 */
[----:B------:R1:W5:Y:S03]  /*be40*/  LDL.LU R226, [R1+0x4c8] ;  /* 0x0004c80001e27983 */ /* 0x0003660000300800 */
[----:B------:R-:W-:Y:S01]  /*be50*/  IMAD.WIDE R8, R216, 0x2, R8 ;  /* 0x00000002d8087825 */ /* 0x000fe200078e0208 */
[----:B------:R1:W5:Y:S04]  /*be60*/  LDL.LU R227, [R1+0x4c4] ;  /* 0x0004c40001e37983 */ /* 0x0003680000300800 */
[----:B------:R0:W-:Y:S04]  /*be70*/  STL [R1+0x264], R4 ;  /* 0x0002640401007387 */ /* 0x0001e80000100800 */
[----:B------:R2:W-:Y:S04]  /*be80*/  STL [R1+0x1bc], R5 ;  /* 0x0001bc0501007387 */ /* 0x0005e80000100800 */
[----:B------:R3:W-:Y:S01]  /*be90*/  STL [R1+0x2fc], R6 ;  /* 0x0002fc0601007387 */ /* 0x0007e20000100800 */
[----:B0-----:R-:W-:-:S03]  /*bea0*/  IMAD.MOV.U32 R4, RZ, RZ, R208 ;  /* 0x000000ffff047224 */ /* 0x001fc600078e00d0 */
[----:B------:R0:W-:Y:S01]  /*beb0*/  STL [R1+0x268], R7 ;  /* 0x0002680701007387 */ /* 0x0001e20000100800 */
[----:B--2---:R-:W-:-:S03]  /*bec0*/  IMAD.MOV.U32 R5, RZ, RZ, R211 ;  /* 0x000000ffff057224 */ /* 0x004fc600078e00d3 */
[----:B------:R2:W-:Y:S01]  /*bed0*/  STL [R1+0x354], R8 ;  /* 0x0003540801007387 */ /* 0x0005e20000100800 */
[----:B------:R-:W-:-:S03]  /*bee0*/  IMAD.WIDE R4, R216, 0x2, R4 ;  /* 0x00000002d8047825 */ /* 0x000fc600078e0204 */
[----:B------:R1:W-:Y:S01]  /*bef0*/  STL [R1+0x300], R9 ;  /* 0x0003000901007387 */ /* 0x0003e20000100800 */
[----:B---3--:R-:W-:Y:S02]  /*bf00*/  IMAD.MOV.U32 R6, RZ, RZ, R205 ;  /* 0x000000ffff067224 */ /* 0x008fe400078e00cd */
[----:B0-----:R-:W-:Y:S02]  /*bf10*/  IMAD.MOV.U32 R7, RZ, RZ, R207 ;  /* 0x000000ffff077224 */ /* 0x001fe400078e00cf */
[----:B--2---:R-:W-:Y:S02]  /*bf20*/  IMAD.MOV.U32 R8, RZ, RZ, R225 ;  /* 0x000000ffff087224 */ /* 0x004fe400078e00e1 */
[----:B-1----:R-:W-:Y:S02]  /*bf30*/  IMAD.MOV.U32 R9, RZ, RZ, R224 ;  /* 0x000000ffff097224 */ /* 0x002fe400078e00e0 */
[C---:B------:R-:W-:Y:S01]  /*bf40*/  IMAD.WIDE R6, R216.reuse, 0x2, R6 ;  /* 0x00000002d8067825 */ /* 0x040fe200078e0206 */
[----:B------:R0:W5:Y:S03]  /*bf50*/  LDL.LU R224, [R1+0x4c0] ;  /* 0x0004c00001e07983 */ /* 0x0001660000300800 */
[----:B------:R-:W-:Y:S01]  /*bf60*/  IMAD.WIDE R8, R216, 0x2, R8 ;  /* 0x00000002d8087825 */ /* 0x000fe200078e0208 */
        /* <DEDUP_REMOVED lines=38> */
[----:B------:R-:W-:Y:S03]  /*c1d0*/  STL [R1+0x27c], R4 ;  /* 0x00027c0401007387 */ /* 0x000fe60000100800 */
[----:B------:R-:W-:Y:S01]  /*c1e0*/  IMAD.WIDE R8, R216, 0x2, R8 ;  /* 0x00000002d8087825 */ /* 0x000fe200078e0208 */
[----:B------:R-:W-:Y:S04]  /*c1f0*/  STL [R1+0x1c8], R5 ;  /* 0x0001c80501007387 */ /* 0x000fe80000100800 */
[----:B------:R-:W-:Y:S04]  /*c200*/  STL [R1+0x314], R6 ;  /* 0x0003140601007387 */ /* 0x000fe80000100800 */
[----:B------:R-:W-:Y:S04]  /*c210*/  STL [R1+0x280], R7 ;  /* 0x0002800701007387 */ /* 0x000fe80000100800 */
[----:B------:R0:W-:Y:S04]  /*c220*/  STL [R1+0x360], R8 ;  /* 0x0003600801007387 */ /* 0x0001e80000100800 */
[----:B------:R2:W-:Y:S01]  /*c230*/  STL [R1+0x318], R9 ;  /* 0x0003180901007387 */ /* 0x0005e20000100800 */
[----:B0-----:R-:W-:-:S02]  /*c240*/  IMAD.MOV.U32 R8, RZ, RZ, R252 ;  /* 0x000000ffff087224 */ /* 0x001fc400078e00fc */
[----:B--2---:R-:W-:Y:S02]  /*c250*/  IMAD.MOV.U32 R9, RZ, RZ, R176 ;  /* 0x000000ffff097224 */ /* 0x004fe400078e00b0 */
[----:B------:R1:W5:Y:S04]  /*c260*/  LDL.LU R176, [R1+0x498] ;  /* 0x0004980001b07983 */ /* 0x0003680000300800 */
[----:B------:R-:W2:Y:S01]  /*c270*/  LDL.LU R252, [R1+0x494] ;  /* 0x0004940001fc7983 */ /* 0x000ea20000300800 */
[----:B------:R-:W-:Y:S02]  /*c280*/  IMAD.MOV.U32 R4, RZ, RZ, R191 ;  /* 0x000000ffff047224 */ /* 0x000fe400078e00bf */
[----:B------:R-:W-:Y:S02]  /*c290*/  IMAD.MOV.U32 R5, RZ, RZ, R195 ;  /* 0x000000ffff057224 */ /* 0x000fe400078e00c3 */
[----:B------:R-:W-:-:S02]  /*c2a0*/  IMAD.MOV.U32 R6, RZ, RZ, R183 ;  /* 0x000000ffff067224 */ /* 0x000fc400078e00b7 */
[----:B------:R-:W-:Y:S02]  /*c2b0*/  IMAD.MOV.U32 R7, RZ, RZ, R189 ;  /* 0x000000ffff077224 */ /* 0x000fe400078e00bd */
[----:B------:R-:W-:-:S04]  /*c2c0*/  IMAD.WIDE R4, R216, 0x2, R4 ;  /* 0x00000002d8047825 */ /* 0x000fc800078e0204 */
[C---:B------:R-:W-:Y:S01]  /*c2d0*/  IMAD.WIDE R6, R216.reuse, 0x2, R6 ;  /* 0x00000002d8067825 */ /* 0x040fe200078e0206 */
[----:B------:R0:W-:Y:S03]  /*c2e0*/  STL [R1+0x284], R4 ;  /* 0x0002840401007387 */ /* 0x0001e60000100800 */
[----:B------:R-:W-:Y:S01]  /*c2f0*/  IMAD.WIDE R8, R216, 0x2, R8 ;  /* 0x00000002d8087825 */ /* 0x000fe200078e0208 */
[----:B------:R3:W-:Y:S04]  /*c300*/  STL [R1+0x1cc], R5 ;  /* 0x0001cc0501007387 */ /* 0x0007e80000100800 */
[----:B------:R1:W-:Y:S04]  /*c310*/  STL [R1+0x31c], R6 ;  /* 0x00031c0601007387 */ /* 0x0003e80000100800 */
[----:B------:R-:W-:Y:S01]  /*c320*/  STL [R1+0x288], R7 ;  /* 0x0002880701007387 */ /* 0x000fe20000100800 */
[----:B0-----:R-:W-:-:S02]  /*c330*/  IMAD.MOV.U32 R4, RZ, RZ, R181 ;  /* 0x000000ffff047224 */ /* 0x001fc400078e00b5 */
[----:B---3--:R-:W-:Y:S01]  /*c340*/  IMAD.MOV.U32 R5, RZ, RZ, R182 ;  /* 0x000000ffff057224 */ /* 0x008fe200078e00b6 */
[----:B------:R0:W-:Y:S04]  /*c350*/  STL [R1+0x364], R8 ;  /* 0x0003640801007387 */ /* 0x0001e80000100800 */
[----:B------:R3:W-:Y:S01]  /*c360*/  STL [R1+0x320], R9 ;  /* 0x0003200901007387 */ /* 0x0007e20000100800 */
[----:B------:R-:W-:Y:S01]  /*c370*/  IMAD.WIDE R4, R216, 0x2, R4 ;  /* 0x00000002d8047825 */ /* 0x000fe200078e0204 */
[----:B------:R-:W-:Y:S03]  /*c380*/  HMMA.16816.F32.BF16 R136, R184, R32, R136 ;  /* 0x00000020b888723c */ /* 0x000fe60000041888 */
[----:B-1----:R-:W-:-:S02]  /*c390*/  IMAD.MOV.U32 R6, RZ, RZ, R180 ;  /* 0x000000ffff067224 */ /* 0x002fc400078e00b4 */
[----:B0-----:R-:W-:Y:S02]  /*c3a0*/  IMAD.MOV.U32 R8, RZ, RZ, R217 ;  /* 0x000000ffff087224 */ /* 0x001fe400078e00d9 */
[----:B---3--:R-:W-:Y:S02]  /*c3b0*/  IMAD.MOV.U32 R9, RZ, RZ, R177 ;  /* 0x000000ffff097224 */ /* 0x008fe400078e00b1 */
[----:B------:R-:W-:Y:S01]  /*c3c0*/  IMAD.MOV.U32 R7, RZ, RZ, R215 ;  /* 0x000000ffff077224 */ /* 0x000fe200078e00d7 */
[----:B------:R0:W5:Y:S01]  /*c3d0*/  LDL.LU R177, [R1+0x490] ;  /* 0x0004900001b17983 */ /* 0x0001620000300800 */
[C---:B------:R-:W-:Y:S01]  /*c3e0*/  IMAD.WIDE R8, R216.reuse, 0x2, R8 ;  /* 0x00000002d8087825 */ /* 0x040fe200078e0208 */
[----:B------:R-:W-:Y:S02]  /*c3f0*/  HMMA.16816.F32.BF16 R132, R184, R28, R132 ;  /* 0x0000001cb884723c */ /* 0x000fe40000041884 */
[----:B------:R0:W5:Y:S01]  /*c400*/  LDL.LU R217, [R1+0x48c] ;  /* 0x00048c0001d97983 */ /* 0x0001620000300800 */
[----:B------:R-:W-:-:S03]  /*c410*/  IMAD.WIDE R6, R216, 0x2, R6 ;  /* 0x00000002d8067825 */ /* 0x000fc600078e0206 */
[----:B------:R0:W5:Y:S02]  /*c420*/  LDL.LU R215, [R1+0x488] ;  /* 0x0004880001d77983 */ /* 0x0001640000300800 */
[C---:B------:R-:W-:Y:S02]  /*c430*/  HMMA.16816.F32.BF16 R128, R184.reuse, R24, R128 ;  /* 0x00000018b880723c */ /* 0x040fe40000041880 */
[----:B------:R0:W5:Y:S04]  /*c440*/  LDL.LU R180, [R1+0x484] ;  /* 0x0004840001b47983 */ /* 0x0001680000300800 */
[----:B------:R0:W-:Y:S02]  /*c450*/  STL [R1+0x28c], R4 ;  /* 0x00028c0401007387 */ /* 0x0001e40000100800 */
[C---:B------:R-:W-:Y:S02]  /*c460*/  HMMA.16816.F32.BF16 R124, R184.reuse, R20, R124 ;  /* 0x00000014b87c723c */ /* 0x040fe4000004187c */
[----:B------:R0:W-:Y:S06]  /*c470*/  STL [R1+0x1d0], R5 ;  /* 0x0001d00501007387 */ /* 0x0001ec0000100800 */
[----:B------:R-:W-:Y:S01]  /*c480*/  HMMA.16816.F32.BF16 R120, R184, R16, R120 ;  /* 0x00000010b878723c */ /* 0x000fe20000041878 */
[----:B------:R0:W-:Y:S04]  /*c490*/  STL [R1+0x290], R8 ;  /* 0x0002900801007387 */ /* 0x0001e80000100800 */
[----:B------:R0:W-:Y:S04]  /*c4a0*/  STL [R1+0x1d4], R9 ;  /* 0x0001d40901007387 */ /* 0x0001e80000100800 */
[----:B------:R0:W-:Y:S04]  /*c4b0*/  STL [R1+0x324], R6 ;  /* 0x0003240601007387 */ /* 0x0001e80000100800 */
[----:B------:R0:W-:Y:S01]  /*c4c0*/  STL [R1+0x294], R7 ;  /* 0x0002940701007387 */ /* 0x0001e20000100800 */
[----:B------:R-:W-:Y:S01]  /*c4d0*/  IMAD.MOV.U32 R12, RZ, RZ, c[0x0][0x188] ;  /* 0x00006200ff0c7624 */ /* 0x000fe200078e00ff */
[----:B------:R-:W-:Y:S03]  /*c4e0*/  HMMA.16816.F32.BF16 R136, R168, R34, R136 ;  /* 0x00000022a888723c */ /* 0x000fe60000041888 */
[----:B------:R-:W-:Y:S01]  /*c4f0*/  IMAD.SHL.U32 R12, R12, 0x20, RZ ;  /* 0x000000200c0c7824 */ /* 0x000fe200078e00ff */
[----:B----4-:R-:W-:-:S04]  /*c500*/  IADD3 R0, R0, -0x20, RZ ;  /* 0xffffffe000007810 */ /* 0x010fc80007ffe0ff */
[----:B------:R-:W-:Y:S01]  /*c510*/  HMMA.16816.F32.BF16 R132, R168, R30, R132 ;  /* 0x0000001ea884723c */ /* 0x000fe20000041884 */
[----:B------:R-:W-:-:S07]  /*c520*/  IMAD.WIDE R164, R12, 0x2, R164 ;  /* 0x000000020ca47825 */ /* 0x000fce00078e02a4 */
[C---:B------:R-:W-:Y:S08]  /*c530*/  HMMA.16816.F32.BF16 R128, R168.reuse, R26, R128 ;  /* 0x0000001aa880723c */ /* 0x040ff00000041880 */
[C---:B------:R-:W-:Y:S08]  /*c540*/  HMMA.16816.F32.BF16 R124, R168.reuse, R22, R124 ;  /* 0x00000016a87c723c */ /* 0x040ff0000004187c */
[C---:B------:R-:W-:Y:S08]  /*c550*/  HMMA.16816.F32.BF16 R120, R168.reuse, R18, R120 ;  /* 0x00000012a878723c */ /* 0x040ff00000041878 */
[C---:B------:R-:W-:Y:S08]  /*c560*/  HMMA.16816.F32.BF16 R116, R168.reuse, R14, R116 ;  /* 0x0000000ea874723c */ /* 0x040ff00000041874 */
[----:B------:R-:W-:Y:S08]  /*c570*/  HMMA.16816.F32.BF16 R112, R168, R10, R112 ;  /* 0x0000000aa870723c */ /* 0x000ff00000041870 */
[C---:B------:R-:W-:Y:S08]  /*c580*/  HMMA.16816.F32.BF16 R104, R172.reuse, R34, R104 ;  /* 0x00000022ac68723c */ /* 0x040ff00000041868 */
[C---:B------:R-:W-:Y:S08]  /*c590*/  HMMA.16816.F32.BF16 R100, R172.reuse, R30, R100 ;  /* 0x0000001eac64723c */ /* 0x040ff00000041864 */
[C---:B------:R-:W-:Y:S08]  /*c5a0*/  HMMA.16816.F32.BF16 R96, R172.reuse, R26, R96 ;  /* 0x0000001aac60723c */ /* 0x040ff00000041860 */
[C---:B------:R-:W-:Y:S08]  /*c5b0*/  HMMA.16816.F32.BF16 R92, R172.reuse, R22, R92 ;  /* 0x00000016ac5c723c */ /* 0x040ff0000004185c */
[C---:B------:R-:W-:Y:S08]  /*c5c0*/  HMMA.16816.F32.BF16 R88, R172.reuse, R18, R88 ;  /* 0x00000012ac58723c */ /* 0x040ff00000041858 */
[C---:B------:R-:W-:Y:S08]  /*c5d0*/  HMMA.16816.F32.BF16 R84, R172.reuse, R14, R84 ;  /* 0x0000000eac54723c */ /* 0x040ff00000041854 */
[----:B------:R-:W-:Y:S01]  /*c5e0*/  HMMA.16816.F32.BF16 R80, R172, R10, R80 ;  /* 0x0000000aac50723c */ /* 0x000fe20000041850 */
[----:B--2---:R-:W-:-:S04]  /*c5f0*/  IADD3 R252, R252, -0x1, RZ ;  /* 0xfffffffffcfc7810 */ /* 0x004fc80007ffe0ff */
[----:B------:R-:W-:-:S13]  /*c600*/  ISETP.NE.U32.AND P0, PT, R252, RZ, PT ;  /* 0x000000fffc00720c */ /* 0x000fda0003f05070 */
[----:B0-----:R-:W-:Y:S01]  /*c610*/  @!P0 CALL.REL.NOINC `(.L_x_2) ;  /* 0x0000001000008944 */ /* 0x001fe20003c00000 */
[----:B------:R-:W-:Y:S05]  /*c620*/  BRA `(.L_x_3) ;  /* 0xffff9ab000007947 */ /* 0x000fea000383ffff */
.L_x_2:
[----:B------:R-:W-:Y:S02]  /*c630*/  F2FP.BF16.PACK_AB R5, R91, R90 ;  /* 0x0000005a5b05723e */ /* 0x000fe400000010ff */
[----:B------:R-:W-:Y:S02]  /*c640*/  F2FP.BF16.PACK_AB R89, R89, R88 ;  /* 0x000000585959723e */ /* 0x000fe400000010ff */
[----:B------:R-:W-:Y:S02]  /*c650*/  F2FP.BF16.PACK_AB R9, R123, R122 ;  /* 0x0000007a7b09723e */ /* 0x000fe400000010ff */
[----:B------:R-:W-:Y:S02]  /*c660*/  F2FP.BF16.PACK_AB R121, R121, R120 ;  /* 0x000000787979723e */ /* 0x000fe400000010ff */
[----:B------:R-:W-:Y:S02]  /*c670*/  F2FP.BF16.PACK_AB R13, R155, R154 ;  /* 0x0000009a9b0d723e */ /* 0x000fe400000010ff */
[----:B------:R-:W-:-:S02]  /*c680*/  F2FP.BF16.PACK_AB R153, R153, R152 ;  /* 0x000000989999723e */ /* 0x000fc400000010ff */
        /* <DEDUP_REMOVED lines=58> */
.L_x_1:
[----:B-1----:R-:W2:Y:S04]  /*ca30*/  LDL.LU R0, [R1+0x480] ;  /* 0x0004800001007983 */ /* 0x002ea80000300800 */
[----:B------:R-:W3:Y:S04]  /*ca40*/  LDL.LU R45, [R1+0x43c] ;  /* 0x00043c00012d7983 */ /* 0x000ee80000300800 */
[----:B0-----:R-:W4:Y:S04]  /*ca50*/  LDL.LU R44, [R1+0x438] ;  /* 0x00043800012c7983 */ /* 0x001f280000300800 */
[----:B------:R-:W3:Y:S04]  /*ca60*/  LDL.LU R39, [R1+0x434] ;  /* 0x0004340001277983 */ /* 0x000ee80000300800 */
[----:B------:R-:W4:Y:S04]  /*ca70*/  LDL.LU R38, [R1+0x430] ;  /* 0x0004300001267983 */ /* 0x000f280000300800 */
[----:B------:R-:W4:Y:S04]  /*ca80*/  LDL.LU R68, [R1+0x47c] ;  /* 0x00047c0001447983 */ /* 0x000f280000300800 */
[----:B------:R-:W4:Y:S04]  /*ca90*/  LDL.LU R67, [R1+0x478] ;  /* 0x0004780001437983 */ /* 0x000f280000300800 */
[----:B------:R-:W0:Y:S01]  /*caa0*/  S2R R37, SR_TID.X ;  /* 0x0000000000257919 */ /* 0x000e220000002100 */
[----:B-----5:R-:W-:-:S03]  /*cab0*/  ISETP.GE.AND P6, PT, R180, c[0x0][0x178], PT ;  /* 0x00005e00b4007a0c */ /* 0x020fc60003fc6270 */
[----:B------:R-:W4:Y:S01]  /*cac0*/  LDL.LU R71, [R1+0x474] ;  /* 0x0004740001477983 */ /* 0x000f220000300800 */
[C---:B0-----:R-:W-:Y:S02]  /*cad0*/  IMAD.SHL.U32 R3, R37.reuse, 0x20, RZ ;  /* 0x0000002025037824 */ /* 0x041fe400078e00ff */
[C---:B------:R-:W-:Y:S02]  /*cae0*/  IMAD.SHL.U32 R36, R37.reuse, 0x100, RZ ;  /* 0x0000010025247824 */ /* 0x040fe400078e00ff */
[C---:B------:R-:W-:Y:S01]  /*caf0*/  IMAD.SHL.U32 R2, R37.reuse, 0x4, RZ ;  /* 0x0000000425027824 */ /* 0x040fe200078e00ff */
[----:B------:R-:W-:Y:S01]  /*cb00*/  LOP3.LUT R37, R37, 0x1f, RZ, 0xc0, !PT ;  /* 0x0000001f25257812 */ /* 0x000fe200078ec0ff */
[----:B------:R-:W4:Y:S04]  /*cb10*/  LDL.LU R70, [R1+0x470] ;  /* 0x0004700001467983 */ /* 0x000f280000300800 */
[----:B------:R-:W-:Y:S01]  /*cb20*/  BAR.SYNC.DEFER_BLOCKING 0x0 ;  /* 0x0000000000007b1d */ /* 0x000fe20000010000 */
[----:B------:R-:W-:-:S05]  /*cb30*/  ISETP.LT.AND P6, PT, R215, c[0x0][0x17c], !P6 ;  /* 0x00005f00d7007a0c */ /* 0x000fca00077c1270 */
[----:B------:R-:W4:Y:S01]  /*cb40*/  LDL.LU R69, [R1+0x46c] ;  /* 0x00046c0001457983 */ /* 0x000f220000300800 */
[----:B--2---:R-:W-:-:S04]  /*cb50*/  LOP3.LUT R0, R0, 0x600, RZ, 0xc0, !PT ;  /* 0x0000060000007812 */ /* 0x004fc800078ec0ff */
[----:B------:R-:W-:Y:S02]  /*cb60*/  LOP3.LUT R3, R0, 0x60, R3, 0xf8, !PT ;  /* 0x0000006000037812 */ /* 0x000fe400078ef803 */
[----:B------:R-:W-:Y:S02]  /*cb70*/  LOP3.LUT R0, R36, 0x600, RZ, 0xc0, !PT ;  /* 0x0000060024007812 */ /* 0x000fe400078ec0ff */
[----:B------:R-:W-:-:S03]  /*cb80*/  LOP3.LUT R65, R3, 0x70, R2, 0x78, !PT ;  /* 0x0000007003417812 */ /* 0x000fc600078e7802 */
[----:B------:R-:W-:Y:S01]  /*cb90*/  IMAD R0, R37, 0x10, R0 ;  /* 0x0000001025007824 */ /* 0x000fe200078e0200 */
[----:B---3--:R-:W-:Y:S01]  /*cba0*/  ISETP.GE.AND P5, PT, R39, c[0x0][0x17c], PT ;  /* 0x00005f0027007a0c */ /* 0x008fe20003fa6270 */
[----:B------:R-:W-:Y:S03]  /*cbb0*/  STS.128 [R65], R72 ;  /* 0x0000004841007388 */ /* 0x000fe60000000c00 */
[C---:B------:R-:W-:Y:S02]  /*cbc0*/  LOP3.LUT R64, R0.reuse, 0x20, RZ, 0x3c, !PT ;  /* 0x0000002000407812 */ /* 0x040fe400078e3cff */
[C---:B------:R-:W-:Y:S02]  /*cbd0*/  LOP3.LUT R63, R0.reuse, 0x40, RZ, 0x3c, !PT ;  /* 0x00000040003f7812 */ /* 0x040fe400078e3cff */
[----:B------:R-:W-:Y:S01]  /*cbe0*/  LOP3.LUT R62, R0, 0x60, RZ, 0x3c, !PT ;  /* 0x00000060003e7812 */ /* 0x000fe200078e3cff */
[----:B------:R-:W-:Y:S01]  /*cbf0*/  STS.128 [R65+0x80], R32 ;  /* 0x0000802041007388 */ /* 0x000fe20000000c00 */
[----:B----4-:R-:W-:-:S03]  /*cc00*/  ISETP.GE.AND P1, PT, R38, c[0x0][0x17c], PT ;  /* 0x00005f0026007a0c */ /* 0x010fc60003f26270 */
[----:B------:R-:W-:Y:S04]  /*cc10*/  STS.128 [R65+0x100], R40 ;  /* 0x0001002841007388 */ /* 0x000fe80000000c00 */
[----:B------:R-:W-:Y:S01]  /*cc20*/  STS.128 [R65+0x180], R28 ;  /* 0x0001801c41007388 */ /* 0x000fe20000000c00 */
[----:B------:R-:W-:-:S06]  /*cc30*/  NOP ;  /* 0x0000000000007918 */ /* 0x000fcc0000000000 */
[----:B------:R-:W0:Y:S04]  /*cc40*/  LDS.128 R40, [R0] ;  /* 0x0000000000287984 */ /* 0x000e280000000c00 */
[----:B------:R-:W-:Y:S04]  /*cc50*/  LDS.128 R36, [R64] ;  /* 0x0000000040247984 */ /* 0x000fe80000000c00 */
[----:B------:R-:W-:Y:S04]  /*cc60*/  LDS.128 R32, [R63] ;  /* 0x000000003f207984 */ /* 0x000fe80000000c00 */
[----:B------:R-:W-:Y:S01]  /*cc70*/  LDS.128 R28, [R62] ;  /* 0x000000003e1c7984 */ /* 0x000fe20000000c00 */
[----:B------:R-:W-:-:S06]  /*cc80*/  NOP ;  /* 0x0000000000007918 */ /* 0x000fcc0000000000 */
[----:B------:R-:W-:Y:S04]  /*cc90*/  STS.128 [R65], R136 ;  /* 0x0000008841007388 */ /* 0x000fe80000000c00 */
[----:B------:R-:W-:Y:S04]  /*cca0*/  STS.128 [R65+0x80], R24 ;  /* 0x0000801841007388 */ /* 0x000fe80000000c00 */
[----:B------:R-:W-:Y:S04]  /*ccb0*/  STS.128 [R65+0x100], R104 ;  /* 0x0001006841007388 */ /* 0x000fe80000000c00 */
[----:B------:R-:W-:Y:S01]  /*ccc0*/  STS.128 [R65+0x180], R20 ;  /* 0x0001801441007388 */ /* 0x000fe20000000c00 */
[----:B------:R-:W-:-:S06]  /*ccd0*/  NOP ;  /* 0x0000000000007918 */ /* 0x000fcc0000000000 */
[----:B------:R-:W1:Y:S01]  /*cce0*/  LDS.128 R48, [R0] ;  /* 0x0000000000307984 */ /* 0x000e620000000c00 */
[----:B------:R-:W-:Y:S02]  /*ccf0*/  IMAD R3, R180, c[0x0][0x194], RZ ;  /* 0x00006500b4037a24 */ /* 0x000fe400078e02ff */
[----:B------:R-:W-:Y:S01]  /*cd00*/  IMAD.MOV.U32 R2, RZ, RZ, c[0x0][0x194] ;  /* 0x00006500ff027624 */ /* 0x000fe200078e00ff */
[----:B------:R-:W-:Y:S01]  /*cd10*/  ISETP.GE.AND P0, PT, R45, c[0x0][0x17c], PT ;  /* 0x00005f002d007a0c */ /* 0x000fe20003f06270 */
[----:B------:R-:W-:Y:S02]  /*cd20*/  LDS.128 R24, [R63] ;  /* 0x000000003f187984 */ /* 0x000fe40000000c00 */
[----:B------:R-:W-:Y:S01]  /*cd30*/  IMAD R61, R2, 0x20, R3 ;  /* 0x00000020023d7824 */ /* 0x000fe200078e0203 */
[----:B------:R-:W-:Y:S01]  /*cd40*/  LEA R2, P3, R3, c[0x0][0x170], 0x1 ;  /* 0x00005c0003027a11 */ /* 0x000fe200078608ff */
[----:B------:R-:W-:Y:S01]  /*cd50*/  LDS.128 R20, [R62] ;  /* 0x000000003e147984 */ /* 0x000fe20000000c00 */
[----:B------:R-:W-:-:S03]  /*cd60*/  ISETP.GE.AND P4, PT, R44, c[0x0][0x17c], PT ;  /* 0x00005f002c007a0c */ /* 0x000fc60003f86270 */
[----:B------:R-:W2:Y:S01]  /*cd70*/  LDS.128 R44, [R64] ;  /* 0x00000000402c7984 */ /* 0x000ea20000000c00 */
[----:B------:R-:W-:Y:S01]  /*cd80*/  LEA.HI.X.SX32 R3, R3, c[0x0][0x174], 0x1, P3 ;  /* 0x00005d0003037a11 */ /* 0x000fe200018f0eff */
[----:B------:R-:W-:-:S06]  /*cd90*/  NOP ;  /* 0x0000000000007918 */ /* 0x000fcc0000000000 */
[----:B------:R-:W-:Y:S02]  /*cda0*/  ISETP.GE.AND P3, PT, R215, c[0x0][0x17c], PT ;  /* 0x00005f00d7007a0c */ /* 0x000fe40003f66270 */
[----:B------:R-:W-:Y:S02]  /*cdb0*/  LEA R60, P2, R61, c[0x0][0x170], 0x1 ;  /* 0x00005c003d3c7a11 */ /* 0x000fe400078408ff */
[----:B------:R-:W-:Y:S01]  /*cdc0*/  ISETP.LT.AND P3, PT, R217, c[0x0][0x178], !P3 ;  /* 0x00005e00d9007a0c */ /* 0x000fe20005f61270 */
[----:B------:R-:W-:Y:S01]  /*cdd0*/  STS.128 [R65], R56 ;  /* 0x0000003841007388 */ /* 0x000fe20000000c00 */
[----:B------:R-:W-:Y:S01]  /*cde0*/  LEA.HI.X.SX32 R61, R61, c[0x0][0x174], 0x1, P2 ;  /* 0x00005d003d3d7a11 */ /* 0x000fe200010f0eff */
[----:B------:R-:W-:Y:S02]  /*cdf0*/  IMAD R215, R215, c[0x0][0x198], RZ ;  /* 0x00006600d7d77a24 */ /* 0x000fe400078e02ff */
[----:B------:R-:W-:Y:S04]  /*ce00*/  STS.128 [R65+0x80], R16 ;  /* 0x0000801041007388 */ /* 0x000fe80000000c00 */
[----:B------:R-:W-:Y:S04]  /*ce10*/  STS.128 [R65+0x100], R152 ;  /* 0x0001009841007388 */ /* 0x000fe80000000c00 */
[----:B------:R-:W-:Y:S01]  /*ce20*/  STS.128 [R65+0x180], R12 ;  /* 0x0001800c41007388 */ /* 0x000fe20000000c00 */
[----:B------:R-:W-:-:S06]  /*ce30*/  NOP ;  /* 0x0000000000007918 */ /* 0x000fcc0000000000 */
[----:B------:R-:W3:Y:S01]  /*ce40*/  LDS.128 R12, [R0] ;  /* 0x00000000000c7984 */ /* 0x000ee20000000c00 */
[----:B------:R-:W-:-:S03]  /*ce50*/  ISETP.LT.AND P2, PT, R180, c[0x0][0x178], !P0 ;  /* 0x00005e00b4007a0c */ /* 0x000fc60004741270 */
[----:B------:R-:W-:Y:S01]  /*ce60*/  LDS.128 R16, [R64] ;  /* 0x0000000040107984 */ /* 0x000fe20000000c00 */
[----:B------:R-:W-:-:S03]  /*ce70*/  ISETP.LT.AND P0, PT, R217, c[0x0][0x178], !P0 ;  /* 0x00005e00d9007a0c */ /* 0x000fc60004701270 */
[----:B------:R-:W-:Y:S04]  /*ce80*/  LDS.128 R52, [R63] ;  /* 0x000000003f347984 */ /* 0x000fe80000000c00 */
[----:B------:R-:W-:Y:S01]  /*ce90*/  LDS.128 R56, [R62] ;  /* 0x000000003e387984 */ /* 0x000fe20000000c00 */
[----:B------:R-:W-:-:S06]  /*cea0*/  NOP ;  /* 0x0000000000007918 */ /* 0x000fcc0000000000 */
[----:B------:R4:W-:Y:S04]  /*ceb0*/  STS.128 [R65+0x80], R8 ;  /* 0x0000800841007388 */ /* 0x0009e80000000c00 */
[----:B------:R0:W-:Y:S04]  /*cec0*/  STS.128 [R65+0x180], R4 ;  /* 0x0001800441007388 */ /* 0x0001e80000000c00 */
[----:B------:R-:W-:Y:S04]  /*ced0*/  STS.128 [R65], R120 ;  /* 0x0000007841007388 */ /* 0x000fe80000000c00 */
[----:B------:R1:W-:Y:S01]  /*cee0*/  STS.128 [R65+0x100], R88 ;  /* 0x0001005841007388 */ /* 0x0003e20000000c00 */
[C---:B----4-:R-:W-:Y:S01]  /*cef0*/  IMAD.WIDE R8, R215.reuse, 0x2, R2 ;  /* 0x00000002d7087825 */ /* 0x050fe200078e0202 */
[----:B------:R-:W-:Y:S01]  /*cf00*/  IADD3 R11, R215, c[0x0][0x198], RZ ;  /* 0x00006600d70b7a10 */ /* 0x000fe20007ffe0ff */
[----:B------:R-:W-:-:S06]  /*cf10*/  NOP ;  /* 0x0000000000007918 */ /* 0x000fcc0000000000 */
[----:B0-----:R-:W-:Y:S01]  /*cf20*/  IMAD.WIDE R4, R215, 0x2, R60 ;  /* 0x00000002d7047825 */ /* 0x001fe200078e023c */
[----:B------:R-:W-:Y:S01]  /*cf30*/  @P6 STG.E.U16 [R8.64], R40 ;  /* 0x0000002808006986 */ /* 0x000fe2000c101504 */
[----:B------:R-:W-:Y:S02]  /*cf40*/  ISETP.LT.AND P6, PT, R180, c[0x0][0x178], !P4 ;  /* 0x00005e00b4007a0c */ /* 0x000fe400067c1270 */
[C---:B------:R-:W-:Y:S01]  /*cf50*/  IMAD.WIDE R6, R11.reuse, 0x2, R2 ;  /* 0x000000020b067825 */ /* 0x040fe200078e0202 */
[----:B-1----:R0:W-:Y:S01]  /*cf60*/  @P3 STG.E.U16 [R4.64], R48 ;  /* 0x0000003004003986 */ /* 0x0021e2000c101504 */
[C---:B------:R-:W-:Y:S02]  /*cf70*/  IADD3 R65, R11.reuse, c[0x0][0x198], RZ ;  /* 0x000066000b417a10 */ /* 0x040fe40007ffe0ff */
[----:B------:R-:W-:Y:S01]  /*cf80*/  PRMT R66, R48, 0x7632, R66 ;  /* 0x0000763230427816 */ /* 0x000fe20000000042 */
[----:B------:R-:W-:Y:S01]  /*cf90*/  IMAD.WIDE R10, R11, 0x2, R60 ;  /* 0x000000020b0a7825 */ /* 0x000fe200078e023c */
[----:B------:R-:W-:-:S02]  /*cfa0*/  ISETP.LT.AND P4, PT, R217, c[0x0][0x178], !P4 ;  /* 0x00005e00d9007a0c */ /* 0x000fc40006781270 */
[----:B0-----:R-:W-:Y:S01]  /*cfb0*/  PRMT R5, R40, 0x7632, R5 ;  /* 0x0000763228057816 */ /* 0x001fe20000000005 */
[----:B------:R-:W-:-:S04]  /*cfc0*/  IMAD.WIDE R8, R65, 0x2, R2 ;  /* 0x0000000241087825 */ /* 0x000fc800078e0202 */
[----:B------:R0:W-:Y:S04]  /*cfd0*/  @P2 STG.E.U16 [R6.64], R5 ;  /* 0x0000000506002986 */ /* 0x0001e8000c101504 */
[----:B------:R-:W-:Y:S01]  /*cfe0*/  @P0 STG.E.U16 [R10.64], R66 ;  /* 0x000000420a000986 */ /* 0x000fe2000c101504 */
[----:B------:R-:W-:Y:S02]  /*cff0*/  ISETP.LT.AND P0, PT, R180, c[0x0][0x178], !P5 ;  /* 0x00005e00b4007a0c */ /* 0x000fe40006f01270 */
[----:B------:R-:W-:Y:S01]  /*d000*/  ISETP.LT.AND P5, PT, R217, c[0x0][0x178], !P5 ;  /* 0x00005e00d9007a0c */ /* 0x000fe20006fa1270 */
[----:B------:R1:W-:Y:S01]  /*d010*/  @P6 STG.E.U16 [R8.64], R36 ;  /* 0x0000002408006986 */ /* 0x0003e2000c101504 */
[C---:B0-----:R-:W-:Y:S01]  /*d020*/  IMAD.WIDE R4, R65.reuse, 0x2, R60 ;  /* 0x0000000241047825 */ /* 0x041fe200078e023c */
[----:B------:R-:W-:-:S02]  /*d030*/  IADD3 R65, R65, c[0x0][0x198], RZ ;  /* 0x0000660041417a10 */ /* 0x000fc40007ffe0ff */
[----:B------:R-:W-:Y:S02]  /*d040*/  ISETP.LT.AND P6, PT, R180, c[0x0][0x178], !P1 ;  /* 0x00005e00b4007a0c */ /* 0x000fe40004fc1270 */
[----:B------:R-:W-:Y:S01]  /*d050*/  ISETP.GE.AND P2, PT, R67, c[0x0][0x17c], PT ;  /* 0x00005f0043007a0c */ /* 0x000fe20003f46270 */
[C---:B------:R-:W-:Y:S01]  /*d060*/  IMAD.WIDE R6, R65.reuse, 0x2, R2 ;  /* 0x0000000241067825 */ /* 0x040fe200078e0202 */
[C---:B------:R-:W-:Y:S02]  /*d070*/  IADD3 R67, R65.reuse, c[0x0][0x198], RZ ;  /* 0x0000660041437a10 */ /* 0x040fe40007ffe0ff */
[----:B-1----:R-:W-:Y:S01]  /*d080*/  PRMT R9, R36, 0x7632, R9 ;  /* 0x0000763224097816 */ /* 0x002fe20000000009 */
[----:B--2---:R0:W-:Y:S01]  /*d090*/  @P4 STG.E.U16 [R4.64], R44 ;  /* 0x0000002c04004986 */ /* 0x0041e2000c101504 */
[----:B------:R-:W-:Y:S01]  /*d0a0*/  ISETP.GE.AND P3, PT, R68, c[0x0][0x17c], PT ;  /* 0x00005f0044007a0c */ /* 0x000fe20003f66270 */
[----:B------:R-:W-:Y:S02]  /*d0b0*/  IMAD.WIDE R10, R65, 0x2, R60 ;  /* 0x00000002410a7825 */ /* 0x000fe400078e023c */
[----:B------:R1:W-:Y:S04]  /*d0c0*/  @P0 STG.E.U16 [R6.64], R9 ;  /* 0x0000000906000986 */ /* 0x0003e8000c101504 */
[----:B------:R-:W2:Y:S01]  /*d0d0*/  LDL.LU R68, [R1+0x468] ;  /* 0x0004680001447983 */ /* 0x000ea20000300800 */
[----:B0-----:R-:W-:-:S03]  /*d0e0*/  PRMT R5, R44, 0x7632, R5 ;  /* 0x000076322c057816 */ /* 0x001fc60000000005 */
[----:B------:R-:W4:Y:S01]  /*d0f0*/  LDL.LU R48, [R1+0x464] ;  /* 0x0004640001307983 */ /* 0x000f220000300800 */
[----:B-1----:R-:W-:-:S03]  /*d100*/  IMAD.WIDE R8, R67, 0x2, R2 ;  /* 0x0000000243087825 */ /* 0x002fc600078e0202 */
[----:B------:R-:W2:Y:S01]  /*d110*/  LDL.LU R40, [R1+0x460] ;  /* 0x0004600001287983 */ /* 0x000ea20000300800 */
[----:B------:R-:W-:-:S03]  /*d120*/  PRMT R36, R32, 0x7632, R36 ;  /* 0x0000763220247816 */ /* 0x000fc60000000024 */
[----:B------:R-:W-:Y:S04]  /*d130*/  @P5 STG.E.U16 [R10.64], R5 ;  /* 0x000000050a005986 */ /* 0x000fe8000c101504 */
[----:B------:R0:W-:Y:S04]  /*d140*/  @P6 STG.E.U16 [R8.64], R32 ;  /* 0x0000002008006986 */ /* 0x0001e8000c101504 */
[----:B------:R-:W3:Y:S04]  /*d150*/  LDL.LU R44, [R1+0x45c] ;  /* 0x00045c00012c7983 */ /* 0x000ee80000300800 */
[----:B0-----:R-:W3:Y:S01]  /*d160*/  LDL.LU R32, [R1+0x458] ;  /* 0x0004580001207983 */ /* 0x001ee20000300800 */
[----:B------:R-:W-:-:S02]  /*d170*/  ISETP.LT.AND P1, PT, R217, c[0x0][0x178], !P1 ;  /* 0x00005e00d9007a0c */ /* 0x000fc40004f21270 */
[C---:B------:R-:W-:Y:S01]  /*d180*/  ISETP.LT.AND P5, PT, R180.reuse, c[0x0][0x178], !P3 ;  /* 0x00005e00b4007a0c */ /* 0x040fe20005fa1270 */
[----:B------:R-:W-:Y:S01]  /*d190*/  IMAD.WIDE R4, R67, 0x2, R60 ;  /* 0x0000000243047825 */ /* 0x000fe200078e023c */
[----:B------:R-:W-:Y:S02]  /*d1a0*/  ISETP.LT.AND P3, PT, R217, c[0x0][0x178], !P3 ;  /* 0x00005e00d9007a0c */ /* 0x000fe40005f61270 */
[----:B------:R-:W-:Y:S02]  /*d1b0*/  IADD3 R67, R67, c[0x0][0x198], RZ ;  /* 0x0000660043437a10 */ /* 0x000fe40007ffe0ff */
[----:B------:R-:W-:-:S03]  /*d1c0*/  ISETP.LT.AND P6, PT, R180, c[0x0][0x178], !P2 ;  /* 0x00005e00b4007a0c */ /* 0x000fc600057c1270 */
[----:B------:R-:W-:Y:S02]  /*d1d0*/  IMAD.WIDE R6, R67, 0x2, R2 ;  /* 0x0000000243067825 */ /* 0x000fe400078e0202 */
[----:B------:R0:W-:Y:S01]  /*d1e0*/  @P1 STG.E.U16 [R4.64], R24 ;  /* 0x0000001804001986 */ /* 0x0001e2000c101504 */
[----:B------:R-:W-:Y:S01]  /*d1f0*/  ISETP.LT.AND P2, PT, R217, c[0x0][0x178], !P2 ;  /* 0x00005e00d9007a0c */ /* 0x000fe20005741270 */
[----:B------:R-:W-:Y:S01]  /*d200*/  IMAD.WIDE R10, R67, 0x2, R60 ;  /* 0x00000002430a7825 */ /* 0x000fe200078e023c */
[----:B------:R-:W-:Y:S01]  /*d210*/  ISETP.GE.AND P4, PT, R71, c[0x0][0x17c], PT ;  /* 0x00005f0047007a0c */ /* 0x000fe20003f86270 */
[----:B------:R-:W-:Y:S01]  /*d220*/  @P5 STG.E.U16 [R6.64], R36 ;  /* 0x0000002406005986 */ /* 0x000fe2000c101504 */
[----:B------:R-:W-:Y:S02]  /*d230*/  IADD3 R65, R67, c[0x0][0x198], RZ ;  /* 0x0000660043417a10 */ /* 0x000fe40007ffe0ff */
[----:B0-----:R-:W-:-:S03]  /*d240*/  PRMT R5, R24, 0x7632, R5 ;  /* 0x0000763218057816 */ /* 0x001fc60000000005 */
[----:B------:R-:W-:Y:S02]  /*d250*/  IMAD.WIDE R8, R65, 0x2, R2 ;  /* 0x0000000241087825 */ /* 0x000fe400078e0202 */
[----:B------:R0:W-:Y:S01]  /*d260*/  @P3 STG.E.U16 [R10.64], R5 ;  /* 0x000000050a003986 */ /* 0x0001e2000c101504 */
[----:B------:R-:W-:Y:S02]  /*d270*/  ISETP.LT.AND P3, PT, R180, c[0x0][0x178], !P4 ;  /* 0x00005e00b4007a0c */ /* 0x000fe40006761270 */
[----:B------:R-:W-:Y:S01]  /*d280*/  ISETP.LT.AND P4, PT, R217, c[0x0][0x178], !P4 ;  /* 0x00005e00d9007a0c */ /* 0x000fe20006781270 */
[----:B------:R1:W-:Y:S01]  /*d290*/  @P6 STG.E.U16 [R8.64], R28 ;  /* 0x0000001c08006986 */ /* 0x0003e2000c101504 */
[----:B------:R-:W-:Y:S01]  /*d2a0*/  ISETP.GE.AND P0, PT, R70, c[0x0][0x17c], PT ;  /* 0x00005f0046007a0c */ /* 0x000fe20003f06270 */
[C---:B0-----:R-:W-:Y:S01]  /*d2b0*/  IMAD.WIDE R4, R65.reuse, 0x2, R60 ;  /* 0x0000000241047825 */ /* 0x041fe200078e023c */
[----:B------:R-:W-:Y:S02]  /*d2c0*/  IADD3 R65, R65, c[0x0][0x198], RZ ;  /* 0x0000660041417a10 */ /* 0x000fe40007ffe0ff */
[----:B-1----:R-:W-:-:S02]  /*d2d0*/  PRMT R9, R28, 0x7632, R9 ;  /* 0x000076321c097816 */ /* 0x002fc40000000009 */
[----:B------:R0:W-:Y:S01]  /*d2e0*/  @P2 STG.E.U16 [R4.64], R20 ;  /* 0x0000001404002986 */ /* 0x0001e2000c101504 */
[----:B------:R-:W-:Y:S01]  /*d2f0*/  IMAD.WIDE R6, R65, 0x2, R2 ;  /* 0x0000000241067825 */ /* 0x000fe200078e0202 */
[----:B------:R-:W-:-:S03]  /*d300*/  ISETP.GE.AND P1, PT, R69, c[0x0][0x17c], PT ;  /* 0x00005f0045007a0c */ /* 0x000fc60003f26270 */
[C---:B------:R-:W-:Y:S01]  /*d310*/  IMAD.WIDE R10, R65.reuse, 0x2, R60 ;  /* 0x00000002410a7825 */ /* 0x040fe200078e023c */
[----:B------:R-:W-:Y:S01]  /*d320*/  IADD3 R67, R65, c[0x0][0x198], RZ ;  /* 0x0000660041437a10 */ /* 0x000fe20007ffe0ff */
[----:B------:R1:W-:Y:S01]  /*d330*/  @P3 STG.E.U16 [R6.64], R9 ;  /* 0x0000000906003986 */ /* 0x0003e2000c101504 */
[----:B------:R-:W-:Y:S02]  /*d340*/  ISETP.LT.AND P6, PT, R180, c[0x0][0x178], !P0 ;  /* 0x00005e00b4007a0c */ /* 0x000fe400047c1270 */
[----:B0-----:R-:W-:Y:S02]  /*d350*/  PRMT R5, R20, 0x7632, R5 ;  /* 0x0000763214057816 */ /* 0x001fe40000000005 */
[----:B------:R-:W-:-:S03]  /*d360*/  ISETP.LT.AND P0, PT, R217, c[0x0][0x178], !P0 ;  /* 0x00005e00d9007a0c */ /* 0x000fc60004701270 */
[----:B------:R0:W-:Y:S01]  /*d370*/  @P4 STG.E.U16 [R10.64], R5 ;  /* 0x000000050a004986 */ /* 0x0001e2000c101504 */
[----:B------:R-:W-:Y:S01]  /*d380*/  ISETP.LT.AND P4, PT, R180, c[0x0][0x178], !P1 ;  /* 0x00005e00b4007a0c */ /* 0x000fe20004f81270 */
[----:B-1----:R-:W-:Y:S01]  /*d390*/  IMAD.WIDE R8, R67, 0x2, R2 ;  /* 0x0000000243087825 */ /* 0x002fe200078e0202 */
[----:B------:R-:W-:-:S03]  /*d3a0*/  PRMT R20, R41, 0x7632, R20 ;  /* 0x0000763229147816 */ /* 0x000fc60000000014 */
[C---:B0-----:R-:W-:Y:S01]  /*d3b0*/  IMAD.WIDE R4, R67.reuse, 0x2, R60 ;  /* 0x0000000243047825 */ /* 0x041fe200078e023c */
[----:B------:R-:W-:Y:S01]  /*d3c0*/  IADD3 R67, R67, c[0x0][0x198], RZ ;  /* 0x0000660043437a10 */ /* 0x000fe20007ffe0ff */
[----:B------:R-:W-:Y:S04]  /*d3d0*/  @P6 STG.E.U16 [R8.64], R41 ;  /* 0x0000002908006986 */ /* 0x000fe8000c101504 */
[----:B------:R-:W-:Y:S01]  /*d3e0*/  IMAD.WIDE R6, R67, 0x2, R2 ;  /* 0x0000000243067825 */ /* 0x000fe200078e0202 */
[----:B------:R0:W-:Y:S04]  /*d3f0*/  @P0 STG.E.U16 [R4.64], R49 ;  /* 0x0000003104000986 */ /* 0x0001e8000c101504 */
[----:B------:R-:W-:Y:S01]  /*d400*/  @P4 STG.E.U16 [R6.64], R20 ;  /* 0x0000001406004986 */ /* 0x000fe2000c101504 */
[----:B--2---:R-:W-:-:S03]  /*d410*/  ISETP.GE.AND P3, PT, R40, c[0x0][0x17c], PT ;  /* 0x00005f0028007a0c */ /* 0x004fc60003f66270 */
[----:B------:R-:W2:Y:S04]  /*d420*/  LDL.LU R40, [R1+0x454] ;  /* 0x0004540001287983 */ /* 0x000ea80000300800 */
[----:B------:R-:W2:Y:S01]  /*d430*/  LDL.LU R36, [R1+0x450] ;  /* 0x0004500001247983 */ /* 0x000ea20000300800 */
[----:B---3--:R-:W-:-:S03]  /*d440*/  ISETP.GE.AND P4, PT, R32, c[0x0][0x17c], PT ;  /* 0x00005f0020007a0c */ /* 0x008fc60003f86270 */
[----:B------:R-:W3:Y:S04]  /*d450*/  LDL.LU R32, [R1+0x44c] ;  /* 0x00044c0001207983 */ /* 0x000ee80000300800 */
[----:B------:R-:W3:Y:S01]  /*d460*/  LDL.LU R28, [R1+0x448] ;  /* 0x00044800011c7983 */ /* 0x000ee20000300800 */
[----:B------:R-:W-:Y:S02]  /*d470*/  ISETP.LT.AND P1, PT, R217, c[0x0][0x178], !P1 ;  /* 0x00005e00d9007a0c */ /* 0x000fe40004f21270 */
[----:B------:R-:W-:Y:S01]  /*d480*/  ISETP.GE.AND P5, PT, R68, c[0x0][0x17c], PT ;  /* 0x00005f0044007a0c */ /* 0x000fe20003fa6270 */
[----:B------:R-:W-:Y:S01]  /*d490*/  IMAD.WIDE R10, R67, 0x2, R60 ;  /* 0x00000002430a7825 */ /* 0x000fe200078e023c */
[----:B0-----:R-:W-:Y:S02]  /*d4a0*/  PRMT R5, R49, 0x7632, R5 ;  /* 0x0000763231057816 */ /* 0x001fe40000000005 */
[----:B------:R-:W-:-:S02]  /*d4b0*/  ISETP.LT.AND P6, PT, R180, c[0x0][0x178], !P5 ;  /* 0x00005e00b4007a0c */ /* 0x000fc40006fc1270 */
[----:B------:R-:W-:Y:S02]  /*d4c0*/  ISETP.LT.AND P5, PT, R217, c[0x0][0x178], !P5 ;  /* 0x00005e00d9007a0c */ /* 0x000fe40006fa1270 */
[----:B----4-:R-:W-:Y:S02]  /*d4d0*/  ISETP.GE.AND P2, PT, R48, c[0x0][0x17c], PT ;  /* 0x00005f0030007a0c */ /* 0x010fe40003f46270 */
[----:B------:R-:W-:Y:S01]  /*d4e0*/  IADD3 R65, R67, c[0x0][0x198], RZ ;  /* 0x0000660043417a10 */ /* 0x000fe20007ffe0ff */
[----:B------:R0:W-:Y:S01]  /*d4f0*/  @P1 STG.E.U16 [R10.64], R5 ;  /* 0x000000050a001986 */ /* 0x0001e2000c101504 */
[----:B------:R-:W-:Y:S02]  /*d500*/  ISETP.LT.AND P1, PT, R180, c[0x0][0x178], !P2 ;  /* 0x00005e00b4007a0c */ /* 0x000fe40005721270 */
[----:B------:R-:W-:Y:S01]  /*d510*/  ISETP.LT.AND P2, PT, R217, c[0x0][0x178], !P2 ;  /* 0x00005e00d9007a0c */ /* 0x000fe20005741270 */
[----:B------:R-:W-:-:S04]  /*d520*/  IMAD.WIDE R8, R65, 0x2, R2 ;  /* 0x0000000241087825 */ /* 0x000fc800078e0202 */
[C---:B0-----:R-:W-:Y:S01]  /*d530*/  IMAD.WIDE R4, R65.reuse, 0x2, R60 ;  /* 0x0000000241047825 */ /* 0x041fe200078e023c */
[----:B------:R-:W-:Y:S01]  /*d540*/  IADD3 R65, R65, c[0x0][0x198], RZ ;  /* 0x0000660041417a10 */ /* 0x000fe20007ffe0ff */
[----:B------:R0:W-:Y:S01]  /*d550*/  @P6 STG.E.U16 [R8.64], R37 ;  /* 0x0000002508006986 */ /* 0x0001e2000c101504 */
[----:B------:R-:W-:-:S03]  /*d560*/  ISETP.GE.AND P0, PT, R44, c[0x0][0x17c], PT ;  /* 0x00005f002c007a0c */ /* 0x000fc60003f06270 */
[----:B------:R1:W-:Y:S01]  /*d570*/  @P5 STG.E.U16 [R4.64], R45 ;  /* 0x0000002d04005986 */ /* 0x0003e2000c101504 */
[C---:B------:R-:W-:Y:S01]  /*d580*/  IMAD.WIDE R6, R65.reuse, 0x2, R2 ;  /* 0x0000000241067825 */ /* 0x040fe200078e0202 */
[----:B------:R-:W-:-:S03]  /*d590*/  IADD3 R41, R65, c[0x0][0x198], RZ ;  /* 0x0000660041297a10 */ /* 0x000fc60007ffe0ff */
[----:B------:R-:W-:Y:S01]  /*d5a0*/  IMAD.WIDE R10, R65, 0x2, R60 ;  /* 0x00000002410a7825 */ /* 0x000fe200078e023c */
[----:B0-----:R-:W-:Y:S01]  /*d5b0*/  PRMT R9, R37, 0x7632, R9 ;  /* 0x0000763225097816 */ /* 0x001fe20000000009 */
[----:B------:R-:W-:Y:S01]  /*d5c0*/  LDS.128 R64, [R64] ;  /* 0x0000000040407984 */ /* 0x000fe20000000c00 */
[----:B-1----:R-:W-:-:S03]  /*d5d0*/  PRMT R5, R45, 0x7632, R5 ;  /* 0x000076322d057816 */ /* 0x002fc60000000005 */
[----:B------:R0:W-:Y:S01]  /*d5e0*/  @P1 STG.E.U16 [R6.64], R9 ;  /* 0x0000000906001986 */ /* 0x0001e2000c101504 */
[C---:B------:R-:W-:Y:S02]  /*d5f0*/  ISETP.LT.AND P5, PT, R180.reuse, c[0x0][0x178], !P3 ;  /* 0x00005e00b4007a0c */ /* 0x040fe40005fa1270 */
[----:B------:R-:W-:Y:S01]  /*d600*/  ISETP.LT.AND P3, PT, R217, c[0x0][0x178], !P3 ;  /* 0x00005e00d9007a0c */ /* 0x000fe20005f61270 */
[----:B------:R1:W-:Y:S01]  /*d610*/  @P2 STG.E.U16 [R10.64], R5 ;  /* 0x000000050a002986 */ /* 0x0003e2000c101504 */
[----:B------:R-:W-:Y:S01]  /*d620*/  ISETP.LT.AND P2, PT, R180, c[0x0][0x178], !P0 ;  /* 0x00005e00b4007a0c */ /* 0x000fe20004741270 */
[----:B0-----:R-:W-:-:S04]  /*d630*/  IMAD.WIDE R8, R41, 0x2, R2 ;  /* 0x0000000229087825 */ /* 0x001fc800078e0202 */
[C---:B-1----:R-:W-:Y:S01]  /*d640*/  IMAD.WIDE R4, R41.reuse, 0x2, R60 ;  /* 0x0000000229047825 */ /* 0x042fe200078e023c */
[----:B------:R-:W-:Y:S02]  /*d650*/  IADD3 R41, R41, c[0x0][0x198], RZ ;  /* 0x0000660029297a10 */ /* 0x000fe40007ffe0ff */
[----:B------:R-:W-:-:S03]  /*d660*/  PRMT R20, R33, 0x7632, R20 ;  /* 0x0000763221147816 */ /* 0x000fc60000000014 */
[----:B------:R-:W-:Y:S01]  /*d670*/  IMAD.WIDE R6, R41, 0x2, R2 ;  /* 0x0000000229067825 */ /* 0x000fe200078e0202 */
[----:B------:R-:W-:Y:S04]  /*d680*/  @P5 STG.E.U16 [R8.64], R33 ;  /* 0x0000002108005986 */ /* 0x000fe8000c101504 */
[----:B------:R0:W-:Y:S04]  /*d690*/  @P3 STG.E.U16 [R4.64], R25 ;  /* 0x0000001904003986 */ /* 0x0001e8000c101504 */
[----:B------:R-:W-:Y:S01]  /*d6a0*/  @P2 STG.E.U16 [R6.64], R20 ;  /* 0x0000001406002986 */ /* 0x000fe2000c101504 */
[----:B--2---:R-:W-:-:S03]  /*d6b0*/  ISETP.GE.AND P6, PT, R40, c[0x0][0x17c], PT ;  /* 0x00005f0028007a0c */ /* 0x004fc60003fc6270 */
[----:B------:R-:W2:Y:S01]  /*d6c0*/  LDL.LU R40, [R1+0x444] ;  /* 0x0004440001287983 */ /* 0x000ea20000300800 */
[----:B------:R-:W-:-:S03]  /*d6d0*/  ISETP.GE.AND P1, PT, R36, c[0x0][0x17c], PT ;  /* 0x00005f0024007a0c */ /* 0x000fc60003f26270 */
[----:B------:R-:W4:Y:S01]  /*d6e0*/  LDL.LU R36, [R1+0x440] ;  /* 0x0004400001247983 */ /* 0x000f220000300800 */
[----:B---3--:R-:W-:-:S03]  /*d6f0*/  ISETP.GE.AND P3, PT, R32, c[0x0][0x17c], PT ;  /* 0x00005f0020007a0c */ /* 0x008fc60003f66270 */
[----:B------:R-:W3:Y:S01]  /*d700*/  LDL.LU R32, [R1+0x42c] ;  /* 0x00042c0001207983 */ /* 0x000ee20000300800 */
[----:B------:R-:W-:-:S03]  /*d710*/  ISETP.GE.AND P2, PT, R28, c[0x0][0x17c], PT ;  /* 0x00005f001c007a0c */ /* 0x000fc60003f46270 */
[----:B------:R-:W2:Y:S01]  /*d720*/  LDL.LU R28, [R1+0x428] ;  /* 0x00042800011c7983 */ /* 0x000ea20000300800 */
[----:B------:R-:W-:Y:S01]  /*d730*/  ISETP.LT.AND P0, PT, R217, c[0x0][0x178], !P0 ;  /* 0x00005e00d9007a0c */ /* 0x000fe20004701270 */
[----:B------:R-:W-:Y:S01]  /*d740*/  IMAD.WIDE R10, R41, 0x2, R60 ;  /* 0x00000002290a7825 */ /* 0x000fe200078e023c */
[----:B------:R-:W-:Y:S02]  /*d750*/  ISETP.LT.AND P5, PT, R180, c[0x0][0x178], !P4 ;  /* 0x00005e00b4007a0c */ /* 0x000fe400067a1270 */
[----:B0-----:R-:W-:Y:S02]  /*d760*/  PRMT R5, R25, 0x7632, R5 ;  /* 0x0000763219057816 */ /* 0x001fe40000000005 */
[----:B------:R-:W-:Y:S02]  /*d770*/  ISETP.LT.AND P4, PT, R217, c[0x0][0x178], !P4 ;  /* 0x00005e00d9007a0c */ /* 0x000fe40006781270 */
[----:B------:R-:W-:-:S05]  /*d780*/  IADD3 R37, R41, c[0x0][0x198], RZ ;  /* 0x0000660029257a10 */ /* 0x000fca0007ffe0ff */
[----:B------:R0:W-:Y:S01]  /*d790*/  @P0 STG.E.U16 [R10.64], R5 ;  /* 0x000000050a000986 */ /* 0x0001e2000c101504 */
[----:B------:R-:W-:Y:S01]  /*d7a0*/  ISETP.LT.AND P0, PT, R180, c[0x0][0x178], !P6 ;  /* 0x00005e00b4007a0c */ /* 0x000fe20007701270 */
[----:B------:R-:W-:Y:S01]  /*d7b0*/  IMAD.WIDE R8, R37, 0x2, R2 ;  /* 0x0000000225087825 */ /* 0x000fe200078e0202 */
[----:B------:R-:W-:-:S04]  /*d7c0*/  ISETP.LT.AND P6, PT, R217, c[0x0][0x178], !P6 ;  /* 0x00005e00d9007a0c */ /* 0x000fc800077c1270 */
[----:B------:R1:W-:Y:S01]  /*d7d0*/  @P5 STG.E.U16 [R8.64], R29 ;  /* 0x0000001d08005986 */ /* 0x0003e2000c101504 */
[C---:B0-----:R-:W-:Y:S01]  /*d7e0*/  IMAD.WIDE R4, R37.reuse, 0x2, R60 ;  /* 0x0000000225047825 */ /* 0x041fe200078e023c */
[----:B------:R-:W-:-:S04]  /*d7f0*/  IADD3 R37, R37, c[0x0][0x198], RZ ;  /* 0x0000660025257a10 */ /* 0x000fc80007ffe0ff */
[----:B------:R0:W-:Y:S01]  /*d800*/  @P4 STG.E.U16 [R4.64], R21 ;  /* 0x0000001504004986 */ /* 0x0001e2000c101504 */
[----:B------:R-:W-:Y:S01]  /*d810*/  IMAD.WIDE R6, R37, 0x2, R2 ;  /* 0x0000000225067825 */ /* 0x000fe200078e0202 */
[----:B-1----:R-:W-:-:S03]  /*d820*/  PRMT R9, R29, 0x7632, R9 ;  /* 0x000076321d097816 */ /* 0x002fc60000000009 */
        /* <DEDUP_REMOVED lines=16> */
[----:B----4-:R-:W-:-:S03]  /*d930*/  ISETP.GE.AND P0, PT, R36, c[0x0][0x17c], PT ;  /* 0x00005f0024007a0c */ /* 0x010fc60003f06270 */
[----:B------:R-:W4:Y:S04]  /*d940*/  LDL.LU R36, [R1+0x424] ;  /* 0x0004240001247983 */ /* 0x000f280000300800 */
[----:B------:R-:W4:Y:S04]  /*d950*/  LDL.LU R29, [R1+0x420] ;  /* 0x00042000011d7983 */ /* 0x000f280000300800 */
[----:B------:R-:W4:Y:S01]  /*d960*/  LDL.LU R33, [R1+0x41c] ;  /* 0x00041c0001217983 */ /* 0x000f220000300800 */
[----:B---3--:R-:W-:-:S03]  /*d970*/  ISETP.GE.AND P1, PT, R32, c[0x0][0x17c], PT ;  /* 0x00005f0020007a0c */ /* 0x008fc60003f26270 */
[----:B------:R-:W3:Y:S01]  /*d980*/  LDL.LU R32, [R1+0x418] ;  /* 0x0004180001207983 */ /* 0x000ee20000300800 */
[----:B--2---:R-:W-:-:S03]  /*d990*/  ISETP.GE.AND P6, PT, R28, c[0x0][0x17c], PT ;  /* 0x00005f001c007a0c */ /* 0x004fc60003fc6270 */
[----:B------:R-:W2:Y:S01]  /*d9a0*/  LDL.LU R28, [R1+0x414] ;  /* 0x00041400011c7983 */ /* 0x000ea20000300800 */
[C---:B------:R-:W-:Y:S02]  /*d9b0*/  ISETP.LT.AND P3, PT, R217.reuse, c[0x0][0x178], !P3 ;  /* 0x00005e00d9007a0c */ /* 0x040fe40005f61270 */
[----:B------:R-:W-:Y:S02]  /*d9c0*/  ISETP.LT.AND P5, PT, R180, c[0x0][0x178], !P2 ;  /* 0x00005e00b4007a0c */ /* 0x000fe400057a1270 */
[----:B------:R-:W-:Y:S01]  /*d9d0*/  ISETP.LT.AND P2, PT, R217, c[0x0][0x178], !P2 ;  /* 0x00005e00d9007a0c */ /* 0x000fe20005741270 */
[C---:B------:R-:W-:Y:S01]  /*d9e0*/  IMAD.WIDE R10, R25.reuse, 0x2, R60 ;  /* 0x00000002190a7825 */ /* 0x040fe200078e023c */
[----:B------:R-:W-:Y:S02]  /*d9f0*/  IADD3 R21, R25, c[0x0][0x198], RZ ;  /* 0x0000660019157a10 */ /* 0x000fe40007ffe0ff */
[----:B0-----:R-:W-:Y:S02]  /*da00*/  PRMT R5, R50, 0x7632, R5 ;  /* 0x0000763232057816 */ /* 0x001fe40000000005 */
[----:B------:R-:W-:Y:S01]  /*da10*/  ISETP.GE.AND P4, PT, R40, c[0x0][0x17c], PT ;  /* 0x00005f0028007a0c */ /* 0x000fe20003f86270 */
[----:B------:R-:W-:-:S02]  /*da20*/  IMAD.WIDE R8, R21, 0x2, R2 ;  /* 0x0000000215087825 */ /* 0x000fc400078e0202 */
[----:B------:R0:W-:Y:S01]  /*da30*/  @P3 STG.E.U16 [R10.64], R5 ;  /* 0x000000050a003986 */ /* 0x0001e2000c101504 */
[----:B------:R-:W-:Y:S02]  /*da40*/  ISETP.LT.AND P3, PT, R180, c[0x0][0x178], !P4 ;  /* 0x00005e00b4007a0c */ /* 0x000fe40006761270 */
[----:B------:R-:W-:Y:S01]  /*da50*/  ISETP.LT.AND P4, PT, R217, c[0x0][0x178], !P4 ;  /* 0x00005e00d9007a0c */ /* 0x000fe20006781270 */
[----:B------:R1:W-:Y:S01]  /*da60*/  @P5 STG.E.U16 [R8.64], R38 ;  /* 0x0000002608005986 */ /* 0x0003e2000c101504 */
[C---:B0-----:R-:W-:Y:S01]  /*da70*/  IMAD.WIDE R4, R21.reuse, 0x2, R60 ;  /* 0x0000000215047825 */ /* 0x041fe200078e023c */
[----:B------:R-:W-:-:S04]  /*da80*/  IADD3 R21, R21, c[0x0][0x198], RZ ;  /* 0x0000660015157a10 */ /* 0x000fc80007ffe0ff */
[----:B------:R0:W-:Y:S01]  /*da90*/  @P2 STG.E.U16 [R4.64], R46 ;  /* 0x0000002e04002986 */ /* 0x0001e2000c101504 */
[----:B------:R-:W-:Y:S01]  /*daa0*/  ISETP.LT.AND P2, PT, R180, c[0x0][0x178], !P0 ;  /* 0x00005e00b4007a0c */ /* 0x000fe20004741270 */
[----:B------:R-:W-:Y:S01]  /*dab0*/  IMAD.WIDE R6, R21, 0x2, R2 ;  /* 0x0000000215067825 */ /* 0x000fe200078e0202 */
[----:B------:R-:W-:Y:S02]  /*dac0*/  ISETP.LT.AND P0, PT, R217, c[0x0][0x178], !P0 ;  /* 0x00005e00d9007a0c */ /* 0x000fe40004701270 */
[----:B-1----:R-:W-:Y:S01]  /*dad0*/  PRMT R9, R38, 0x7632, R9 ;  /* 0x0000763226097816 */ /* 0x002fe20000000009 */
[C---:B------:R-:W-:Y:S01]  /*dae0*/  IMAD.WIDE R10, R21.reuse, 0x2, R60 ;  /* 0x00000002150a7825 */ /* 0x040fe200078e023c */
[----:B------:R-:W-:Y:S02]  /*daf0*/  IADD3 R25, R21, c[0x0][0x198], RZ ;  /* 0x0000660015197a10 */ /* 0x000fe40007ffe0ff */
[----:B0-----:R-:W-:Y:S01]  /*db00*/  PRMT R5, R46, 0x7632, R5 ;  /* 0x000076322e057816 */ /* 0x001fe20000000005 */
[----:B------:R0:W-:Y:S04]  /*db10*/  @P3 STG.E.U16 [R6.64], R9 ;  /* 0x0000000906003986 */ /* 0x0001e8000c101504 */
[----:B------:R1:W-:Y:S01]  /*db20*/  @P4 STG.E.U16 [R10.64], R5 ;  /* 0x000000050a004986 */ /* 0x0003e2000c101504 */
[----:B------:R-:W-:Y:S01]  /*db30*/  ISETP.LT.AND P4, PT, R180, c[0x0][0x178], !P1 ;  /* 0x00005e00b4007a0c */ /* 0x000fe20004f81270 */
[----:B0-----:R-:W-:-:S04]  /*db40*/  IMAD.WIDE R8, R25, 0x2, R2 ;  /* 0x0000000219087825 */ /* 0x001fc800078e0202 */
[----:B-1----:R-:W-:Y:S01]  /*db50*/  IMAD.WIDE R4, R25, 0x2, R60 ;  /* 0x0000000219047825 */ /* 0x002fe200078e023c */
[----:B------:R0:W-:Y:S01]  /*db60*/  @P2 STG.E.U16 [R8.64], R34 ;  /* 0x0000002208002986 */ /* 0x0001e2000c101504 */
[----:B------:R-:W-:Y:S02]  /*db70*/  ISETP.LT.AND P1, PT, R217, c[0x0][0x178], !P1 ;  /* 0x00005e00d9007a0c */ /* 0x000fe40004f21270 */
[----:B------:R-:W-:Y:S01]  /*db80*/  IADD3 R25, R25, c[0x0][0x198], RZ ;  /* 0x0000660019197a10 */ /* 0x000fe20007ffe0ff */
[----:B------:R-:W-:Y:S01]  /*db90*/  @P0 STG.E.U16 [R4.64], R26 ;  /* 0x0000001a04000986 */ /* 0x000fe2000c101504 */
[----:B------:R-:W-:Y:S02]  /*dba0*/  ISETP.LT.AND P0, PT, R180, c[0x0][0x178], !P6 ;  /* 0x00005e00b4007a0c */ /* 0x000fe40007701270 */
[C---:B------:R-:W-:Y:S01]  /*dbb0*/  IADD3 R21, R25.reuse, c[0x0][0x198], RZ ;  /* 0x0000660019157a10 */ /* 0x040fe20007ffe0ff */
[----:B------:R-:W-:Y:S01]  /*dbc0*/  IMAD.WIDE R6, R25, 0x2, R2 ;  /* 0x0000000219067825 */ /* 0x000fe200078e0202 */
[----:B------:R-:W-:-:S02]  /*dbd0*/  PRMT R20, R34, 0x7632, R20 ;  /* 0x0000763222147816 */ /* 0x000fc40000000014 */
[----:B------:R-:W-:Y:S01]  /*dbe0*/  PRMT R24, R26, 0x7632, R24 ;  /* 0x000076321a187816 */ /* 0x000fe20000000018 */
[----:B------:R-:W-:-:S04]  /*dbf0*/  IMAD.WIDE R10, R25, 0x2, R60 ;  /* 0x00000002190a7825 */ /* 0x000fc800078e023c */
[----:B0-----:R-:W-:Y:S01]  /*dc00*/  IMAD.WIDE R8, R21, 0x2, R2 ;  /* 0x0000000215087825 */ /* 0x001fe200078e0202 */
[----:B------:R0:W-:Y:S04]  /*dc10*/  @P4 STG.E.U16 [R6.64], R20 ;  /* 0x0000001406004986 */ /* 0x0001e8000c101504 */
[----:B------:R-:W-:Y:S04]  /*dc20*/  @P1 STG.E.U16 [R10.64], R24 ;  /* 0x000000180a001986 */ /* 0x000fe8000c101504 */
[----:B------:R1:W-:Y:S01]  /*dc30*/  @P0 STG.E.U16 [R8.64], R30 ;  /* 0x0000001e08000986 */ /* 0x0003e2000c101504 */
[----:B----4-:R-:W-:-:S03]  /*dc40*/  ISETP.GE.AND P3, PT, R29, c[0x0][0x17c], PT ;  /* 0x00005f001d007a0c */ /* 0x010fc60003f66270 */
[----:B------:R-:W4:Y:S04]  /*dc50*/  LDL.LU R29, [R1+0x410] ;  /* 0x00041000011d7983 */ /* 0x000f280000300800 */
[----:B0-----:R-:W4:Y:S01]  /*dc60*/  LDL.LU R20, [R1+0x40c] ;  /* 0x00040c0001147983 */ /* 0x001f220000300800 */
[----:B--2---:R-:W-:-:S03]  /*dc70*/  ISETP.GE.AND P0, PT, R28, c[0x0][0x17c], PT ;  /* 0x00005f001c007a0c */ /* 0x004fc60003f06270 */
[----:B------:R-:W2:Y:S04]  /*dc80*/  LDL.LU R28, [R1+0x408] ;  /* 0x00040800011c7983 */ /* 0x000ea80000300800 */
[----:B------:R-:W2:Y:S01]  /*dc90*/  LDL.LU R26, [R1+0x404] ;  /* 0x00040400011a7983 */ /* 0x000ea20000300800 */
[----:B------:R-:W-:Y:S02]  /*dca0*/  ISETP.LT.AND P6, PT, R217, c[0x0][0x178], !P6 ;  /* 0x00005e00d9007a0c */ /* 0x000fe400077c1270 */
[----:B------:R-:W-:Y:S01]  /*dcb0*/  ISETP.GE.AND P5, PT, R36, c[0x0][0x17c], PT ;  /* 0x00005f0024007a0c */ /* 0x000fe20003fa6270 */
[----:B------:R-:W-:Y:S01]  /*dcc0*/  IMAD.WIDE R4, R21, 0x2, R60 ;  /* 0x0000000215047825 */ /* 0x000fe200078e023c */
[----:B-1----:R-:W-:Y:S01]  /*dcd0*/  PRMT R9, R22, 0x7632, R9 ;  /* 0x0000763216097816 */ /* 0x002fe20000000009 */
[----:B------:R-:W2:Y:S01]  /*dce0*/  LDL.LU R24, [R1+0x400] ;  /* 0x0004000001187983 */ /* 0x000ea20000300800 */
[----:B------:R-:W-:-:S02]  /*dcf0*/  ISETP.LT.AND P1, PT, R180, c[0x0][0x178], !P5 ;  /* 0x00005e00b4007a0c */ /* 0x000fc40006f21270 */
[----:B------:R-:W-:Y:S02]  /*dd00*/  ISETP.LT.AND P5, PT, R217, c[0x0][0x178], !P5 ;  /* 0x00005e00d9007a0c */ /* 0x000fe40006fa1270 */
[----:B------:R-:W-:-:S03]  /*dd10*/  IADD3 R21, R21, c[0x0][0x198], RZ ;  /* 0x0000660015157a10 */ /* 0x000fc60007ffe0ff */
[----:B------:R0:W-:Y:S01]  /*dd20*/  @P6 STG.E.U16 [R4.64], R22 ;  /* 0x0000001604006986 */ /* 0x0001e2000c101504 */
[----:B------:R-:W-:Y:S01]  /*dd30*/  ISETP.LT.AND P6, PT, R180, c[0x0][0x178], !P3 ;  /* 0x00005e00b4007a0c */ /* 0x000fe20005fc1270 */
[----:B------:R-:W-:Y:S01]  /*dd40*/  IMAD.WIDE R6, R21, 0x2, R2 ;  /* 0x0000000215067825 */ /* 0x000fe200078e0202 */
[----:B------:R-:W-:-:S03]  /*dd50*/  ISETP.GE.AND P2, PT, R33, c[0x0][0x17c], PT ;  /* 0x00005f0021007a0c */ /* 0x000fc60003f46270 */
[C---:B------:R-:W-:Y:S01]  /*dd60*/  IMAD.WIDE R10, R21.reuse, 0x2, R60 ;  /* 0x00000002150a7825 */ /* 0x040fe200078e023c */
[----:B------:R-:W-:Y:S02]  /*dd70*/  IADD3 R21, R21, c[0x0][0x198], RZ ;  /* 0x0000660015157a10 */ /* 0x000fe40007ffe0ff */
[----:B0-----:R-:W-:Y:S02]  /*dd80*/  PRMT R5, R30, 0x7632, R5 ;  /* 0x000076321e057816 */ /* 0x001fe40000000005 */
[----:B------:R-:W-:-:S03]  /*dd90*/  ISETP.LT.AND P3, PT, R217, c[0x0][0x178], !P3 ;  /* 0x00005e00d9007a0c */ /* 0x000fc60005f61270 */
[----:B------:R0:W-:Y:S04]  /*dda0*/  @P1 STG.E.U16 [R6.64], R5 ;  /* 0x0000000506001986 */ /* 0x0001e8000c101504 */
[----:B------:R1:W-:Y:S01]  /*ddb0*/  @P5 STG.E.U16 [R10.64], R9 ;  /* 0x000000090a005986 */ /* 0x0003e2000c101504 */
[----:B------:R-:W-:Y:S02]  /*ddc0*/  ISETP.LT.AND P5, PT, R180, c[0x0][0x178], !P2 ;  /* 0x00005e00b4007a0c */ /* 0x000fe400057a1270 */
[----:B------:R-:W-:Y:S02]  /*ddd0*/  ISETP.LT.AND P2, PT, R217, c[0x0][0x178], !P2 ;  /* 0x00005e00d9007a0c */ /* 0x000fe40005741270 */
[----:B---3--:R-:W-:Y:S01]  /*dde0*/  ISETP.GE.AND P4, PT, R32, c[0x0][0x17c], PT ;  /* 0x00005f0020007a0c */ /* 0x008fe20003f86270 */
[----:B0-----:R-:W-:-:S04]  /*ddf0*/  IMAD.WIDE R4, R21, 0x2, R2 ;  /* 0x0000000215047825 */ /* 0x001fc800078e0202 */
[C---:B-1----:R-:W-:Y:S01]  /*de00*/  IMAD.WIDE R8, R21.reuse, 0x2, R60 ;  /* 0x0000000215087825 */ /* 0x042fe200078e023c */
[----:B------:R-:W-:Y:S01]  /*de10*/  IADD3 R21, R21, c[0x0][0x198], RZ ;  /* 0x0000660015157a10 */ /* 0x000fe20007ffe0ff */
[----:B------:R0:W-:Y:S01]  /*de20*/  @P6 STG.E.U16 [R4.64], R43 ;  /* 0x0000002b04006986 */ /* 0x0001e2000c101504 */
[----:B------:R-:W-:Y:S02]  /*de30*/  ISETP.LT.AND P6, PT, R180, c[0x0][0x178], !P4 ;  /* 0x00005e00b4007a0c */ /* 0x000fe400067c1270 */
[----:B------:R-:W-:Y:S01]  /*de40*/  PRMT R22, R43, 0x7632, R22 ;  /* 0x000076322b167816 */ /* 0x000fe20000000016 */
[C---:B------:R-:W-:Y:S01]  /*de50*/  IMAD.WIDE R6, R21.reuse, 0x2, R2 ;  /* 0x0000000215067825 */ /* 0x040fe200078e0202 */
[----:B------:R-:W-:-:S03]  /*de60*/  IADD3 R25, R21, c[0x0][0x198], RZ ;  /* 0x0000660015197a10 */ /* 0x000fc60007ffe0ff */
[----:B------:R-:W-:Y:S01]  /*de70*/  IMAD.WIDE R10, R21, 0x2, R60 ;  /* 0x00000002150a7825 */ /* 0x000fe200078e023c */
[----:B------:R-:W-:Y:S01]  /*de80*/  @P3 STG.E.U16 [R8.64], R51 ;  /* 0x0000003308003986 */ /* 0x000fe2000c101504 */
[----:B0-----:R-:W-:-:S03]  /*de90*/  PRMT R5, R51, 0x7632, R5 ;  /* 0x0000763233057816 */ /* 0x001fc60000000005 */
[----:B------:R-:W-:Y:S04]  /*dea0*/  @P5 STG.E.U16 [R6.64], R22 ;  /* 0x0000001606005986 */ /* 0x000fe8000c101504 */
[----:B------:R0:W-:Y:S01]  /*deb0*/  @P2 STG.E.U16 [R10.64], R5 ;  /* 0x000000050a002986 */ /* 0x0001e2000c101504 */
[----:B------:R-:W-:Y:S02]  /*dec0*/  ISETP.LT.AND P5, PT, R180, c[0x0][0x178], !P0 ;  /* 0x00005e00b4007a0c */ /* 0x000fe400047a1270 */
[----:B----4-:R-:W-:Y:S01]  /*ded0*/  ISETP.GE.AND P3, PT, R20, c[0x0][0x17c], PT ;  /* 0x00005f0014007a0c */ /* 0x010fe20003f66270 */
[----:B------:R-:W-:-:S05]  /*dee0*/  IMAD.WIDE R20, R25, 0x2, R2 ;  /* 0x0000000219147825 */ /* 0x000fca00078e0202 */
[----:B------:R1:W-:Y:S01]  /*def0*/  @P6 STG.E.U16 [R20.64], R39 ;  /* 0x0000002714006986 */ /* 0x0003e2000c101504 */
[----:B--2---:R-:W-:-:S03]  /*df00*/  ISETP.GE.AND P2, PT, R28, c[0x0][0x17c], PT ;  /* 0x00005f001c007a0c */ /* 0x004fc60003f46270 */
[----:B------:R-:W2:Y:S01]  /*df10*/  LDL.LU R28, [R1+0x3fc] ;  /* 0x0003fc00011c7983 */ /* 0x000ea20000300800 */
[C---:B------:R-:W-:Y:S02]  /*df20*/  ISETP.LT.AND P6, PT, R217.reuse, c[0x0][0x178], !P0 ;  /* 0x00005e00d9007a0c */ /* 0x040fe400047c1270 */
[----:B------:R-:W-:Y:S02]  /*df30*/  ISETP.GE.AND P0, PT, R26, c[0x0][0x17c], PT ;  /* 0x00005f001a007a0c */ /* 0x000fe40003f06270 */
[----:B------:R-:W3:Y:S04]  /*df40*/  LDL.LU R26, [R1+0x3f8] ;  /* 0x0003f800011a7983 */ /* 0x000ee80000300800 */
[----:B------:R-:W4:Y:S04]  /*df50*/  LDL.LU R36, [R1+0x3f4] ;  /* 0x0003f40001247983 */ /* 0x000f280000300800 */
[----:B------:R-:W3:Y:S01]  /*df60*/  LDL.LU R34, [R1+0x3f0] ;  /* 0x0003f00001227983 */ /* 0x000ee20000300800 */
[----:B------:R-:W-:-:S02]  /*df70*/  ISETP.LT.AND P4, PT, R217, c[0x0][0x178], !P4 ;  /* 0x00005e00d9007a0c */ /* 0x000fc40006781270 */
[----:B------:R-:W-:Y:S01]  /*df80*/  ISETP.GE.AND P1, PT, R29, c[0x0][0x17c], PT ;  /* 0x00005f001d007a0c */ /* 0x000fe20003f26270 */
[C---:B0-----:R-:W-:Y:S01]  /*df90*/  IMAD.WIDE R4, R25.reuse, 0x2, R60 ;  /* 0x0000000219047825 */ /* 0x041fe200078e023c */
[----:B------:R-:W-:Y:S01]  /*dfa0*/  IADD3 R29, R25, c[0x0][0x198], RZ ;  /* 0x00006600191d7a10 */ /* 0x000fe20007ffe0ff */
[----:B------:R-:W4:Y:S01]  /*dfb0*/  LDL.LU R32, [R1+0x3ec] ;  /* 0x0003ec0001207983 */ /* 0x000f220000300800 */
[----:B------:R-:W-:Y:S02]  /*dfc0*/  PRMT R7, R39, 0x7632, R7 ;  /* 0x0000763227077816 */ /* 0x000fe40000000007 */
[----:B-1----:R-:W-:Y:S01]  /*dfd0*/  PRMT R21, R47, 0x7632, R21 ;  /* 0x000076322f157816 */ /* 0x002fe20000000015 */
[----:B------:R-:W-:Y:S01]  /*dfe0*/  IMAD.WIDE R8, R29, 0x2, R2 ;  /* 0x000000021d087825 */ /* 0x000fe200078e0202 */
[----:B------:R-:W-:Y:S01]  /*dff0*/  PRMT R22, R35, 0x7632, R22 ;  /* 0x0000763223167816 */ /* 0x000fe20000000016 */
[----:B------:R-:W4:Y:S02]  /*e000*/  LDL.LU R30, [R1+0x3e8] ;  /* 0x0003e800011e7983 */ /* 0x000f240000300800 */
[----:B------:R-:W-:-:S02]  /*e010*/  IMAD.WIDE R10, R29, 0x2, R60 ;  /* 0x000000021d0a7825 */ /* 0x000fc400078e023c */
[----:B------:R-:W-:Y:S01]  /*e020*/  @P4 STG.E.U16 [R4.64], R47 ;  /* 0x0000002f04004986 */ /* 0x000fe2000c101504 */
[----:B------:R-:W-:Y:S02]  /*e030*/  ISETP.LT.AND P4, PT, R180, c[0x0][0x178], !P1 ;  /* 0x00005e00b4007a0c */ /* 0x000fe40004f81270 */
[----:B------:R-:W-:Y:S01]  /*e040*/  IADD3 R29, R29, c[0x0][0x198], RZ ;  /* 0x000066001d1d7a10 */ /* 0x000fe20007ffe0ff */
[----:B------:R-:W-:Y:S01]  /*e050*/  @P5 STG.E.U16 [R8.64], R7 ;  /* 0x0000000708005986 */ /* 0x000fe2000c101504 */
[----:B------:R-:W-:-:S03]  /*e060*/  ISETP.LT.AND P1, PT, R217, c[0x0][0x178], !P1 ;  /* 0x00005e00d9007a0c */ /* 0x000fc60004f21270 */
[----:B------:R0:W-:Y:S01]  /*e070*/  @P6 STG.E.U16 [R10.64], R21 ;  /* 0x000000150a006986 */ /* 0x0001e2000c101504 */
[----:B------:R-:W-:Y:S02]  /*e080*/  ISETP.LT.AND P6, PT, R180, c[0x0][0x178], !P3 ;  /* 0x00005e00b4007a0c */ /* 0x000fe40005fc1270 */
[----:B------:R-:W-:Y:S01]  /*e090*/  ISETP.GE.AND P5, PT, R24, c[0x0][0x17c], PT ;  /* 0x00005f0018007a0c */ /* 0x000fe20003fa6270 */
[----:B------:R-:W-:Y:S01]  /*e0a0*/  IMAD.WIDE R24, R29, 0x2, R60 ;  /* 0x000000021d187825 */ /* 0x000fe200078e023c */
[----:B------:R-:W-:Y:S01]  /*e0b0*/  ISETP.LT.AND P3, PT, R217, c[0x0][0x178], !P3 ;  /* 0x00005e00d9007a0c */ /* 0x000fe20005f61270 */
[----:B------:R-:W1:Y:S02]  /*e0c0*/  LDS.128 R4, [R0] ;  /* 0x0000000000047984 */ /* 0x000e640000000c00 */
[C---:B0-----:R-:W-:Y:S01]  /*e0d0*/  IMAD.WIDE R20, R29.reuse, 0x2, R2 ;  /* 0x000000021d147825 */ /* 0x041fe200078e0202 */
[----:B------:R-:W-:-:S04]  /*e0e0*/  IADD3 R29, R29, c[0x0][0x198], RZ ;  /* 0x000066001d1d7a10 */ /* 0x000fc80007ffe0ff */
[----:B------:R0:W-:Y:S01]  /*e0f0*/  @P4 STG.E.U16 [R20.64], R35 ;  /* 0x0000002314004986 */ /* 0x0001e2000c101504 */
[----:B------:R-:W-:-:S04]  /*e100*/  IMAD.WIDE R8, R29, 0x2, R2 ;  /* 0x000000021d087825 */ /* 0x000fc800078e0202 */
[----:B------:R-:W-:Y:S01]  /*e110*/  IMAD.WIDE R10, R29, 0x2, R60 ;  /* 0x000000021d0a7825 */ /* 0x000fe200078e023c */
[----:B------:R0:W-:Y:S01]  /*e120*/  @P1 STG.E.U16 [R24.64], R27 ;  /* 0x0000001b18001986 */ /* 0x0001e2000c101504 */
[C---:B------:R-:W-:Y:S02]  /*e130*/  ISETP.LT.AND P4, PT, R180.reuse, c[0x0][0x178], !P2 ;  /* 0x00005e00b4007a0c */ /* 0x040fe40005781270 */
[----:B0-----:R-:W-:Y:S01]  /*e140*/  PRMT R21, R27, 0x7632, R21 ;  /* 0x000076321b157816 */ /* 0x001fe20000000015 */
[----:B------:R-:W-:Y:S01]  /*e150*/  @P6 STG.E.U16 [R8.64], R22 ;  /* 0x0000001608006986 */ /* 0x000fe2000c101504 */
[----:B------:R-:W-:Y:S02]  /*e160*/  IADD3 R33, R29, c[0x0][0x198], RZ ;  /* 0x000066001d217a10 */ /* 0x000fe40007ffe0ff */
[----:B------:R-:W-:Y:S01]  /*e170*/  ISETP.LT.AND P2, PT, R217, c[0x0][0x178], !P2 ;  /* 0x00005e00d9007a0c */ /* 0x000fe20005741270 */
[----:B------:R0:W-:Y:S01]  /*e180*/  @P3 STG.E.U16 [R10.64], R21 ;  /* 0x000000150a003986 */ /* 0x0001e2000c101504 */
[----:B------:R-:W-:-:S02]  /*e190*/  ISETP.LT.AND P3, PT, R180, c[0x0][0x178], !P0 ;  /* 0x00005e00b4007a0c */ /* 0x000fc40004761270 */
[----:B------:R-:W-:Y:S02]  /*e1a0*/  IADD3 R27, R33, c[0x0][0x198], RZ ;  /* 0x00006600211b7a10 */ /* 0x000fe40007ffe0ff */
[----:B------:R-:W-:-:S03]  /*e1b0*/  PRMT R0, R31, 0x7632, R0 ;  /* 0x000076321f007816 */ /* 0x000fc60000000000 */
[----:B------:R-:W-:-:S04]  /*e1c0*/  IMAD.WIDE R24, R27, 0x2, R2 ;  /* 0x000000021b187825 */ /* 0x000fc800078e0202 */
[----:B0-----:R-:W-:Y:S01]  /*e1d0*/  IMAD.WIDE R20, R33, 0x2, R60 ;  /* 0x0000000221147825 */ /* 0x001fe200078e023c */
[----:B--2---:R-:W-:-:S03]  /*e1e0*/  ISETP.GE.AND P1, PT, R28, c[0x0][0x17c], PT ;  /* 0x00005f001c007a0c */ /* 0x004fc60003f26270 */
[----:B------:R-:W-:-:S05]  /*e1f0*/  IMAD.WIDE R28, R33, 0x2, R2 ;  /* 0x00000002211c7825 */ /* 0x000fca00078e0202 */
[----:B------:R0:W-:Y:S04]  /*e200*/  @P4 STG.E.U16 [R28.64], R31 ;  /* 0x0000001f1c004986 */ /* 0x0001e8000c101504 */
[----:B------:R2:W-:Y:S04]  /*e210*/  @P2 STG.E.U16 [R20.64], R23 ;  /* 0x0000001714002986 */ /* 0x0005e8000c101504 */
[----:B------:R0:W-:Y:S01]  /*e220*/  @P3 STG.E.U16 [R24.64], R0 ;  /* 0x0000000018003986 */ /* 0x0001e2000c101504 */
[----:B---3--:R-:W-:-:S03]  /*e230*/  ISETP.GE.AND P3, PT, R34, c[0x0][0x17c], PT ;  /* 0x00005f0022007a0c */ /* 0x008fc60003f66270 */
[----:B------:R-:W3:Y:S01]  /*e240*/  LDL.LU R34, [R1+0x3e4] ;  /* 0x0003e40001227983 */ /* 0x000ee20000300800 */
[----:B------:R-:W-:Y:S02]  /*e250*/  ISETP.LT.AND P0, PT, R217, c[0x0][0x178], !P0 ;  /* 0x00005e00d9007a0c */ /* 0x000fe40004701270 */
[----:B------:R-:W-:Y:S02]  /*e260*/  ISETP.LT.AND P4, PT, R180, c[0x0][0x178], !P5 ;  /* 0x00005e00b4007a0c */ /* 0x000fe40006f81270 */
[----:B------:R-:W-:Y:S02]  /*e270*/  ISETP.GE.AND P6, PT, R26, c[0x0][0x17c], PT ;  /* 0x00005f001a007a0c */ /* 0x000fe40003fc6270 */
[C---:B------:R-:W-:Y:S01]  /*e280*/  IADD3 R9, R27.reuse, c[0x0][0x198], RZ ;  /* 0x000066001b097a10 */ /* 0x040fe20007ffe0ff */
[----:B------:R-:W-:Y:S01]  /*e290*/  IMAD.WIDE R26, R27, 0x2, R60 ;  /* 0x000000021b1a7825 */ /* 0x000fe200078e023c */
[----:B------:R-:W-:Y:S02]  /*e2a0*/  PRMT R22, R23, 0x7632, R22 ;  /* 0x0000763217167816 */ /* 0x000fe40000000016 */
[----:B------:R-:W-:Y:S01]  /*e2b0*/  ISETP.LT.AND P5, PT, R217, c[0x0][0x178], !P5 ;  /* 0x00005e00d9007a0c */ /* 0x000fe20006fa1270 */
[----:B0-----:R-:W-:-:S02]  /*e2c0*/  IMAD.WIDE R28, R9, 0x2, R2 ;  /* 0x00000002091c7825 */ /* 0x001fc400078e0202 */
[----:B------:R0:W-:Y:S01]  /*e2d0*/  @P0 STG.E.U16 [R26.64], R22 ;  /* 0x000000161a000986 */ /* 0x0001e2000c101504 */
[C---:B------:R-:W-:Y:S02]  /*e2e0*/  ISETP.LT.AND P0, PT, R180.reuse, c[0x0][0x178], !P1 ;  /* 0x00005e00b4007a0c */ /* 0x040fe40004f01270 */
[----:B--2---:R-:W-:Y:S01]  /*e2f0*/  IADD3 R23, R9, c[0x0][0x198], RZ ;  /* 0x0000660009177a10 */ /* 0x004fe20007ffe0ff */
[----:B------:R1:W-:Y:S01]  /*e300*/  @P4 STG.E.U16 [R28.64], R12 ;  /* 0x0000000c1c004986 */ /* 0x0003e2000c101504 */
[----:B------:R-:W-:Y:S02]  /*e310*/  ISETP.LT.AND P1, PT, R217, c[0x0][0x178], !P1 ;  /* 0x00005e00d9007a0c */ /* 0x000fe40004f21270 */
[----:B------:R-:W-:Y:S01]  /*e320*/  ISETP.LT.AND P4, PT, R180, c[0x0][0x178], !P6 ;  /* 0x00005e00b4007a0c */ /* 0x000fe20007781270 */
[----:B------:R-:W-:Y:S01]  /*e330*/  IMAD.WIDE R20, R9, 0x2, R60 ;  /* 0x0000000209147825 */ /* 0x000fe200078e023c */
[----:B------:R-:W-:Y:S01]  /*e340*/  ISETP.LT.AND P6, PT, R217, c[0x0][0x178], !P6 ;  /* 0x00005e00d9007a0c */ /* 0x000fe200077c1270 */
[----:B------:R-:W2:Y:S01]  /*e350*/  LDS.128 R8, [R63] ;  /* 0x000000003f087984 */ /* 0x000ea20000000c00 */
[----:B----4-:R-:W-:Y:S01]  /*e360*/  ISETP.GE.AND P2, PT, R36, c[0x0][0x17c], PT ;  /* 0x00005f0024007a0c */ /* 0x010fe20003f46270 */
[C---:B------:R-:W-:Y:S01]  /*e370*/  IMAD.WIDE R24, R23.reuse, 0x2, R2 ;  /* 0x0000000217187825 */ /* 0x040fe200078e0202 */
[C---:B------:R-:W-:Y:S01]  /*e380*/  IADD3 R31, R23.reuse, c[0x0][0x198], RZ ;  /* 0x00006600171f7a10 */ /* 0x040fe20007ffe0ff */
[----:B------:R-:W4:Y:S01]  /*e390*/  LDL.LU R36, [R1+0x3e0] ;  /* 0x0003e00001247983 */ /* 0x000f220000300800 */
[----:B------:R-:W-:Y:S01]  /*e3a0*/  PRMT R0, R12, 0x7632, R0 ;  /* 0x000076320c007816 */ /* 0x000fe20000000000 */
[----:B0-----:R-:W-:Y:S01]  /*e3b0*/  IMAD.WIDE R26, R23, 0x2, R60 ;  /* 0x00000002171a7825 */ /* 0x001fe200078e023c */
[----:B-1----:R-:W-:Y:S01]  /*e3c0*/  PRMT R12, R4, 0x7632, R12 ;  /* 0x00007632040c7816 */ /* 0x002fe2000000000c */
[----:B------:R-:W-:Y:S02]  /*e3d0*/  @P5 STG.E.U16 [R20.64], R4 ;  /* 0x0000000414005986 */ /* 0x000fe4000c101504 */
[----:B------:R-:W-:-:S02]  /*e3e0*/  IMAD.WIDE R28, R31, 0x2, R2 ;  /* 0x000000021f1c7825 */ /* 0x000fc400078e0202 */
[----:B------:R0:W-:Y:S01]  /*e3f0*/  @P0 STG.E.U16 [R24.64], R0 ;  /* 0x0000000018000986 */ /* 0x0001e2000c101504 */
[----:B------:R-:W-:-:S03]  /*e400*/  ISETP.GE.AND P5, PT, R32, c[0x0][0x17c], PT ;  /* 0x00005f0020007a0c */ /* 0x000fc60003fa6270 */
[----:B------:R1:W-:Y:S04]  /*e410*/  @P1 STG.E.U16 [R26.64], R12 ;  /* 0x0000000c1a001986 */ /* 0x0003e8000c101504 */
[----:B------:R1:W-:Y:S01]  /*e420*/  @P4 STG.E.U16 [R28.64], R16 ;  /* 0x000000101c004986 */ /* 0x0003e2000c101504 */
[----:B0-----:R-:W-:-:S03]  /*e430*/  IMAD.WIDE R24, R31, 0x2, R60 ;  /* 0x000000021f187825 */ /* 0x001fc600078e023c */
[----:B------:R-:W2:Y:S04]  /*e440*/  LDL.LU R32, [R1+0x3dc] ;  /* 0x0003dc0001207983 */ /* 0x000ea80000300800 */
[----:B------:R0:W-:Y:S04]  /*e450*/  @P6 STG.E.U16 [R24.64], R64 ;  /* 0x0000004018006986 */ /* 0x0001e8000c101504 */
[----:B------:R-:W2:Y:S04]  /*e460*/  LDL.LU R38, [R1+0x3d8] ;  /* 0x0003d80001267983 */ /* 0x000ea80000300800 */
[----:B------:R-:W0:Y:S01]  /*e470*/  LDS.128 R20, [R62] ;  /* 0x000000003e147984 */ /* 0x000e220000000c00 */
[----:B---3--:R-:W-:-:S03]  /*e480*/  ISETP.GE.AND P6, PT, R34, c[0x0][0x17c], PT ;  /* 0x00005f0022007a0c */ /* 0x008fc60003fc6270 */
[----:B------:R-:W3:Y:S01]  /*e490*/  LDL.LU R34, [R1+0x3d4] ;  /* 0x0003d40001227983 */ /* 0x000ee20000300800 */
[C---:B------:R-:W-:Y:S02]  /*e4a0*/  ISETP.LT.AND P1, PT, R180.reuse, c[0x0][0x178], !P2 ;  /* 0x00005e00b4007a0c */ /* 0x040fe40005721270 */
[----:B------:R-:W-:Y:S02]  /*e4b0*/  ISETP.LT.AND P2, PT, R217, c[0x0][0x178], !P2 ;  /* 0x00005e00d9007a0c */ /* 0x000fe40005741270 */
[----:B------:R-:W-:Y:S02]  /*e4c0*/  IADD3 R33, R31, c[0x0][0x198], RZ ;  /* 0x000066001f217a10 */ /* 0x000fe40007ffe0ff */
[----:B------:R-:W-:Y:S02]  /*e4d0*/  ISETP.LT.AND P4, PT, R180, c[0x0][0x178], !P3 ;  /* 0x00005e00b4007a0c */ /* 0x000fe40005f81270 */
[C---:B------:R-:W-:Y:S01]  /*e4e0*/  IADD3 R35, R33.reuse, c[0x0][0x198], RZ ;  /* 0x0000660021237a10 */ /* 0x040fe20007ffe0ff */
[----:B-1----:R-:W-:Y:S01]  /*e4f0*/  IMAD.WIDE R26, R33, 0x2, R2 ;  /* 0x00000002211a7825 */ /* 0x002fe200078e0202 */
[----:B------:R-:W-:-:S02]  /*e500*/  PRMT R4, R16, 0x7632, R4 ;  /* 0x0000763210047816 */ /* 0x000fc40000000004 */
[----:B------:R-:W-:Y:S01]  /*e510*/  PRMT R0, R64, 0x7632, R0 ;  /* 0x0000763240007816 */ /* 0x000fe20000000000 */
[----:B------:R-:W-:Y:S01]  /*e520*/  IMAD.WIDE R28, R33, 0x2, R60 ;  /* 0x00000002211c7825 */ /* 0x000fe200078e023c */
[----:B------:R-:W-:Y:S01]  /*e530*/  ISETP.GE.AND P0, PT, R30, c[0x0][0x17c], PT ;  /* 0x00005f001e007a0c */ /* 0x000fe20003f06270 */
[----:B------:R1:W-:Y:S01]  /*e540*/  @P1 STG.E.U16 [R26.64], R4 ;  /* 0x000000041a001986 */ /* 0x0003e2000c101504 */
[----:B------:R-:W-:Y:S01]  /*e550*/  ISETP.LT.AND P3, PT, R217, c[0x0][0x178], !P3 ;  /* 0x00005e00d9007a0c */ /* 0x000fe20005f61270 */
[----:B------:R-:W-:Y:S02]  /*e560*/  IMAD.WIDE R30, R35, 0x2, R2 ;  /* 0x00000002231e7825 */ /* 0x000fe400078e0202 */
[----:B------:R2:W-:Y:S01]  /*e570*/  @P2 STG.E.U16 [R28.64], R0 ;  /* 0x000000001c002986 */ /* 0x0005e2000c101504 */
[----:B------:R-:W-:Y:S02]  /*e580*/  ISETP.LT.AND P2, PT, R180, c[0x0][0x178], !P5 ;  /* 0x00005e00b4007a0c */ /* 0x000fe40006f41270 */
[----:B------:R-:W-:Y:S01]  /*e590*/  ISETP.LT.AND P5, PT, R217, c[0x0][0x178], !P5 ;  /* 0x00005e00d9007a0c */ /* 0x000fe20006fa1270 */
[----:B------:R1:W-:Y:S01]  /*e5a0*/  @P4 STG.E.U16 [R30.64], R52 ;  /* 0x000000341e004986 */ /* 0x0003e2000c101504 */
[----:B------:R-:W-:-:S02]  /*e5b0*/  IADD3 R33, R35, c[0x0][0x198], RZ ;  /* 0x0000660023217a10 */ /* 0x000fc40007ffe0ff */
[----:B------:R-:W-:Y:S02]  /*e5c0*/  ISETP.LT.AND P4, PT, R180, c[0x0][0x178], !P0 ;  /* 0x00005e00b4007a0c */ /* 0x000fe40004781270 */
[----:B------:R-:W-:Y:S01]  /*e5d0*/  ISETP.LT.AND P0, PT, R217, c[0x0][0x178], !P0 ;  /* 0x00005e00d9007a0c */ /* 0x000fe20004701270 */
[----:B0-----:R-:W-:Y:S01]  /*e5e0*/  IMAD.WIDE R24, R35, 0x2, R60 ;  /* 0x0000000223187825 */ /* 0x001fe200078e023c */
[----:B----4-:R-:W-:Y:S02]  /*e5f0*/  ISETP.GE.AND P1, PT, R36, c[0x0][0x17c], PT ;  /* 0x00005f0024007a0c */ /* 0x010fe40003f26270 */
[C---:B------:R-:W-:Y:S01]  /*e600*/  IADD3 R37, R33.reuse, c[0x0][0x198], RZ ;  /* 0x0000660021257a10 */ /* 0x040fe20007ffe0ff */
[----:B------:R-:W4:Y:S01]  /*e610*/  LDL.LU R36, [R1+0x3d0] ;  /* 0x0003d00001247983 */ /* 0x000f220000300800 */
[----:B------:R-:W-:Y:S01]  /*e620*/  PRMT R12, R52, 0x7632, R12 ;  /* 0x00007632340c7816 */ /* 0x000fe2000000000c */
[C---:B-1----:R-:W-:Y:S01]  /*e630*/  IMAD.WIDE R26, R33.reuse, 0x2, R2 ;  /* 0x00000002211a7825 */ /* 0x042fe200078e0202 */
[----:B--2---:R-:W-:Y:S01]  /*e640*/  PRMT R0, R8, 0x7632, R0 ;  /* 0x0000763208007816 */ /* 0x004fe20000000000 */
[----:B------:R0:W-:Y:S02]  /*e650*/  @P3 STG.E.U16 [R24.64], R8 ;  /* 0x0000000818003986 */ /* 0x0001e4000c101504 */
[----:B------:R-:W-:-:S04]  /*e660*/  IMAD.WIDE R28, R33, 0x2, R60 ;  /* 0x00000002211c7825 */ /* 0x000fc800078e023c */
[C---:B------:R-:W-:Y:S01]  /*e670*/  IMAD.WIDE R30, R37.reuse, 0x2, R2 ;  /* 0x00000002251e7825 */ /* 0x040fe200078e0202 */
[----:B------:R1:W-:Y:S03]  /*e680*/  @P2 STG.E.U16 [R26.64], R12 ;  /* 0x0000000c1a002986 */ /* 0x0003e6000c101504 */
[----:B0-----:R-:W-:Y:S01]  /*e690*/  IMAD.WIDE R24, R37, 0x2, R60 ;  /* 0x0000000225187825 */ /* 0x001fe200078e023c */
[----:B------:R0:W-:Y:S01]  /*e6a0*/  @P5 STG.E.U16 [R28.64], R0 ;  /* 0x000000001c005986 */ /* 0x0001e2000c101504 */
[----:B------:R-:W-:-:S03]  /*e6b0*/  ISETP.GE.AND P3, PT, R32, c[0x0][0x17c], PT ;  /* 0x00005f0020007a0c */ /* 0x000fc60003f66270 */
[----:B------:R2:W-:Y:S04]  /*e6c0*/  @P4 STG.E.U16 [R30.64], R56 ;  /* 0x000000381e004986 */ /* 0x0005e8000c101504 */
[----:B------:R-:W4:Y:S04]  /*e6d0*/  LDL.LU R32, [R1+0x3cc] ;  /* 0x0003cc0001207983 */ /* 0x000f280000300800 */
[----:B------:R0:W-:Y:S04]  /*e6e0*/  @P0 STG.E.U16 [R24.64], R20 ;  /* 0x0000001418000986 */ /* 0x0001e8000c101504 */
[----:B------:R-:W4:Y:S01]  /*e6f0*/  LDL.LU R16, [R1+0x3c8] ;  /* 0x0003c80001107983 */ /* 0x000f220000300800 */
        /* <DEDUP_REMOVED lines=9> */
[----:B0-----:R-:W-:Y:S01]  /*e790*/  PRMT R0, R20, 0x7632, R0 ;  /* 0x0000763214007816 */ /* 0x001fe20000000000 */
[----:B------:R-:W-:Y:S01]  /*e7a0*/  IMAD.WIDE R28, R33, 0x2, R60 ;  /* 0x00000002211c7825 */ /* 0x000fe200078e023c */
[----:B------:R-:W-:-:S03]  /*e7b0*/  ISETP.LT.AND P1, PT, R217, c[0x0][0x178], !P1 ;  /* 0x00005e00d9007a0c */ /* 0x000fc60004f21270 */
[----:B--2---:R-:W-:Y:S01]  /*e7c0*/  IMAD.WIDE R30, R35, 0x2, R2 ;  /* 0x00000002231e7825 */ /* 0x004fe200078e0202 */
[----:B------:R-:W-:Y:S01]  /*e7d0*/  @P4 STG.E.U16 [R26.64], R4 ;  /* 0x000000041a004986 */ /* 0x000fe2000c101504 */
[----:B------:R-:W-:-:S03]  /*e7e0*/  ISETP.GE.AND P2, PT, R38, c[0x0][0x17c], PT ;  /* 0x00005f0026007a0c */ /* 0x000fc60003f46270 */
[----:B------:R-:W-:Y:S01]  /*e7f0*/  @P6 STG.E.U16 [R28.64], R0 ;  /* 0x000000001c006986 */ /* 0x000fe2000c101504 */
[----:B------:R-:W-:-:S03]  /*e800*/  ISETP.LT.AND P4, PT, R217, c[0x0][0x178], !P3 ;  /* 0x00005e00d9007a0c */ /* 0x000fc60005f81270 */
[----:B------:R0:W-:Y:S01]  /*e810*/  @P5 STG.E.U16 [R30.64], R13 ;  /* 0x0000000d1e005986 */ /* 0x0001e2000c101504 */
[C---:B------:R-:W-:Y:S02]  /*e820*/  ISETP.LT.AND P5, PT, R180.reuse, c[0x0][0x178], !P3 ;  /* 0x00005e00b4007a0c */ /* 0x040fe40005fa1270 */
[----:B------:R-:W-:Y:S02]  /*e830*/  IADD3 R33, R35, c[0x0][0x198], RZ ;  /* 0x0000660023217a10 */ /* 0x000fe40007ffe0ff */
[----:B------:R-:W-:Y:S02]  /*e840*/  ISETP.LT.AND P6, PT, R180, c[0x0][0x178], !P2 ;  /* 0x00005e00b4007a0c */ /* 0x000fe400057c1270 */
[----:B------:R-:W-:Y:S01]  /*e850*/  ISETP.LT.AND P2, PT, R217, c[0x0][0x178], !P2 ;  /* 0x00005e00d9007a0c */ /* 0x000fe20005741270 */
[----:B------:R-:W-:Y:S01]  /*e860*/  IMAD.WIDE R24, R35, 0x2, R60 ;  /* 0x0000000223187825 */ /* 0x000fe200078e023c */
[----:B----4-:R-:W-:Y:S02]  /*e870*/  ISETP.GE.AND P3, PT, R36, c[0x0][0x17c], PT ;  /* 0x00005f0024007a0c */ /* 0x010fe40003f66270 */
[----:B------:R-:W-:Y:S01]  /*e880*/  IADD3 R37, R33, c[0x0][0x198], RZ ;  /* 0x0000660021257a10 */ /* 0x000fe20007ffe0ff */
[----:B------:R-:W2:Y:S01]  /*e890*/  LDL.LU R36, [R1+0x3c0] ;  /* 0x0003c00001247983 */ /* 0x000ea20000300800 */
[----:B------:R-:W-:Y:S01]  /*e8a0*/  PRMT R8, R13, 0x7632, R8 ;  /* 0x000076320d087816 */ /* 0x000fe20000000008 */
[----:B0-----:R-:W-:Y:S01]  /*e8b0*/  IMAD.WIDE R12, R33, 0x2, R2 ;  /* 0x00000002210c7825 */ /* 0x001fe200078e0202 */
[----:B------:R-:W-:Y:S01]  /*e8c0*/  PRMT R0, R5, 0x7632, R0 ;  /* 0x0000763205007816 */ /* 0x000fe20000000000 */
[----:B------:R0:W-:Y:S02]  /*e8d0*/  @P1 STG.E.U16 [R24.64], R5 ;  /* 0x0000000518001986 */ /* 0x0001e4000c101504 */
[----:B------:R-:W-:-:S04]  /*e8e0*/  IMAD.WIDE R26, R33, 0x2, R60 ;  /* 0x00000002211a7825 */ /* 0x000fc800078e023c */
[C---:B------:R-:W-:Y:S01]  /*e8f0*/  IMAD.WIDE R28, R37.reuse, 0x2, R2 ;  /* 0x00000002251c7825 */ /* 0x040fe200078e0202 */
[----:B------:R-:W-:Y:S04]  /*e900*/  @P5 STG.E.U16 [R12.64], R8 ;  /* 0x000000080c005986 */ /* 0x000fe8000c101504 */
[----:B------:R-:W4:Y:S01]  /*e910*/  LDL.LU R35, [R1+0x3bc] ;  /* 0x0003bc0001237983 */ /* 0x000f220000300800 */
[----:B0-----:R-:W-:-:S03]  /*e920*/  IMAD.WIDE R4, R37, 0x2, R60 ;  /* 0x0000000225047825 */ /* 0x001fc600078e023c */
[----:B------:R0:W-:Y:S01]  /*e930*/  @P4 STG.E.U16 [R26.64], R0 ;  /* 0x000000001a004986 */ /* 0x0001e2000c101504 */
[----:B------:R-:W-:-:S03]  /*e940*/  ISETP.GE.AND P1, PT, R32, c[0x0][0x17c], PT ;  /* 0x00005f0020007a0c */ /* 0x000fc60003f26270 */
[----:B------:R1:W-:Y:S04]  /*e950*/  @P6 STG.E.U16 [R28.64], R17 ;  /* 0x000000111c006986 */ /* 0x0003e8000c101504 */
[----:B------:R0:W-:Y:S04]  /*e960*/  @P2 STG.E.U16 [R4.64], R65 ;  /* 0x0000004104002986 */ /* 0x0001e8000c101504 */
[----:B------:R-:W4:Y:S01]  /*e970*/  LDL.LU R32, [R1+0x3b8] ;  /* 0x0003b80001207983 */ /* 0x000f220000300800 */
[----:B---3--:R-:W-:-:S03]  /*e980*/  ISETP.GE.AND P2, PT, R34, c[0x0][0x17c], PT ;  /* 0x00005f0022007a0c */ /* 0x008fc60003f46270 */
[----:B------:R-:W3:Y:S04]  /*e990*/  LDL.LU R34, [R1+0x3b4] ;  /* 0x0003b40001227983 */ /* 0x000ee80000300800 */
[----:B0-----:R-:W3:Y:S04]  /*e9a0*/  LDL.LU R26, [R1+0x3b0] ;  /* 0x0003b000011a7983 */ /* 0x001ee80000300800 */
[----:B-1----:R-:W3:Y:S01]  /*e9b0*/  LDL.LU R28, [R1+0x3ac] ;  /* 0x0003ac00011c7983 */ /* 0x002ee20000300800 */
[----:B------:R-:W-:Y:S02]  /*e9c0*/  ISETP.LT.AND P5, PT, R180, c[0x0][0x178], !P0 ;  /* 0x00005e00b4007a0c */ /* 0x000fe400047a1270 */
[----:B------:R-:W-:-:S02]  /*e9d0*/  ISETP.LT.AND P4, PT, R217, c[0x0][0x178], !P0 ;  /* 0x00005e00d9007a0c */ /* 0x000fc40004781270 */
[----:B------:R-:W-:Y:S02]  /*e9e0*/  IADD3 R31, R37, c[0x0][0x198], RZ ;  /* 0x00006600251f7a10 */ /* 0x000fe40007ffe0ff */
[----:B------:R-:W-:Y:S02]  /*e9f0*/  ISETP.LT.AND P6, PT, R180, c[0x0][0x178], !P3 ;  /* 0x00005e00b4007a0c */ /* 0x000fe40005fc1270 */
[----:B------:R-:W-:Y:S01]  /*ea00*/  ISETP.GE.AND P0, PT, R16, c[0x0][0x17c], PT ;  /* 0x00005f0010007a0c */ /* 0x000fe20003f06270 */
[----:B------:R-:W-:Y:S01]  /*ea10*/  IMAD.WIDE R12, R31, 0x2, R2 ;  /* 0x000000021f0c7825 */ /* 0x000fe200078e0202 */
[----:B------:R-:W-:Y:S02]  /*ea20*/  PRMT R20, R17, 0x7632, R20 ;  /* 0x0000763211147816 */ /* 0x000fe40000000014 */
[----:B------:R-:W-:Y:S01]  /*ea30*/  PRMT R8, R65, 0x7632, R8 ;  /* 0x0000763241087816 */ /* 0x000fe20000000008 */
[C---:B------:R-:W-:Y:S01]  /*ea40*/  IMAD.WIDE R16, R31.reuse, 0x2, R60 ;  /* 0x000000021f107825 */ /* 0x040fe200078e023c */
[----:B------:R-:W-:Y:S01]  /*ea50*/  IADD3 R33, R31, c[0x0][0x198], RZ ;  /* 0x000066001f217a10 */ /* 0x000fe20007ffe0ff */
[----:B------:R0:W-:Y:S01]  /*ea60*/  @P5 STG.E.U16 [R12.64], R20 ;  /* 0x000000140c005986 */ /* 0x0001e2000c101504 */
[----:B------:R-:W-:-:S02]  /*ea70*/  ISETP.LT.AND P3, PT, R217, c[0x0][0x178], !P3 ;  /* 0x00005e00d9007a0c */ /* 0x000fc40005f61270 */
[C---:B------:R-:W-:Y:S01]  /*ea80*/  ISETP.LT.AND P5, PT, R180.reuse, c[0x0][0x178], !P1 ;  /* 0x00005e00b4007a0c */ /* 0x040fe20004fa1270 */
[----:B------:R1:W-:Y:S01]  /*ea90*/  @P4 STG.E.U16 [R16.64], R8 ;  /* 0x0000000810004986 */ /* 0x0003e2000c101504 */
[----:B------:R-:W-:Y:S01]  /*eaa0*/  IMAD.WIDE R24, R33, 0x2, R2 ;  /* 0x0000000221187825 */ /* 0x000fe200078e0202 */
[----:B------:R-:W-:Y:S02]  /*eab0*/  ISETP.LT.AND P4, PT, R217, c[0x0][0x178], !P1 ;  /* 0x00005e00d9007a0c */ /* 0x000fe40004f81270 */
[C---:B------:R-:W-:Y:S01]  /*eac0*/  IADD3 R27, R33.reuse, c[0x0][0x198], RZ ;  /* 0x00006600211b7a10 */ /* 0x040fe20007ffe0ff */
[----:B------:R-:W-:Y:S01]  /*ead0*/  IMAD.WIDE R4, R33, 0x2, R60 ;  /* 0x0000000221047825 */ /* 0x000fe200078e023c */
[----:B------:R2:W-:Y:S01]  /*eae0*/  @P6 STG.E.U16 [R24.64], R53 ;  /* 0x0000003518006986 */ /* 0x0005e2000c101504 */
[----:B------:R-:W-:Y:S02]  /*eaf0*/  ISETP.LT.AND P6, PT, R180, c[0x0][0x178], !P0 ;  /* 0x00005e00b4007a0c */ /* 0x000fe400047c1270 */
[----:B------:R-:W-:Y:S01]  /*eb00*/  PRMT R0, R53, 0x7632, R0 ;  /* 0x0000763235007816 */ /* 0x000fe20000000000 */
[C---:B0-----:R-:W-:Y:S01]  /*eb10*/  IMAD.WIDE R12, R27.reuse, 0x2, R2 ;  /* 0x000000021b0c7825 */ /* 0x041fe200078e0202 */
[----:B------:R-:W-:-:S02]  /*eb20*/  IADD3 R29, R27, c[0x0][0x198], RZ ;  /* 0x000066001b1d7a10 */ /* 0x000fc40007ffe0ff */
[----:B-1----:R-:W-:Y:S01]  /*eb30*/  PRMT R8, R9, 0x7632, R8 ;  /* 0x0000763209087816 */ /* 0x002fe20000000008 */
[----:B------:R-:W-:Y:S01]  /*eb40*/  IMAD.WIDE R16, R27, 0x2, R60 ;  /* 0x000000021b107825 */ /* 0x000fe200078e023c */
[----:B------:R0:W-:Y:S01]  /*eb50*/  @P3 STG.E.U16 [R4.64], R9 ;  /* 0x0000000904003986 */ /* 0x0001e2000c101504 */
[----:B------:R-:W-:-:S03]  /*eb60*/  ISETP.LT.AND P0, PT, R217, c[0x0][0x178], !P0 ;  /* 0x00005e00d9007a0c */ /* 0x000fc60004701270 */
[----:B------:R1:W-:Y:S01]  /*eb70*/  @P5 STG.E.U16 [R12.64], R0 ;  /* 0x000000000c005986 */ /* 0x0003e2000c101504 */
[----:B------:R-:W-:Y:S01]  /*eb80*/  ISETP.LT.AND P5, PT, R180, c[0x0][0x178], !P2 ;  /* 0x00005e00b4007a0c */ /* 0x000fe200057a1270 */
[----:B--2---:R-:W-:Y:S02]  /*eb90*/  IMAD.WIDE R24, R29, 0x2, R2 ;  /* 0x000000021d187825 */ /* 0x004fe400078e0202 */
[----:B------:R2:W-:Y:S01]  /*eba0*/  @P4 STG.E.U16 [R16.64], R8 ;  /* 0x0000000810004986 */ /* 0x0005e2000c101504 */
[----:B------:R-:W-:Y:S02]  /*ebb0*/  ISETP.LT.AND P4, PT, R217, c[0x0][0x178], !P2 ;  /* 0x00005e00d9007a0c */ /* 0x000fe40005781270 */
[----:B------:R-:W-:Y:S02]  /*ebc0*/  ISETP.GE.AND P1, PT, R36, c[0x0][0x17c], PT ;  /* 0x00005f0024007a0c */ /* 0x000fe40003f26270 */
[C---:B------:R-:W-:Y:S01]  /*ebd0*/  IADD3 R27, R29.reuse, c[0x0][0x198], RZ ;  /* 0x000066001d1b7a10 */ /* 0x040fe20007ffe0ff */
[----:B------:R4:W-:Y:S01]  /*ebe0*/  @P6 STG.E.U16 [R24.64], R57 ;  /* 0x0000003918006986 */ /* 0x0009e2000c101504 */
[----:B------:R-:W-:Y:S01]  /*ebf0*/  ISETP.LT.AND P6, PT, R180, c[0x0][0x178], !P1 ;  /* 0x00005e00b4007a0c */ /* 0x000fe20004fc1270 */
[----:B0-----:R-:W-:Y:S01]  /*ec00*/  IMAD.WIDE R4, R29, 0x2, R60 ;  /* 0x000000021d047825 */ /* 0x001fe200078e023c */
[----:B------:R-:W-:-:S02]  /*ec10*/  PRMT R20, R57, 0x7632, R20 ;  /* 0x0000763239147816 */ /* 0x000fc40000000014 */
[----:B-1----:R-:W-:Y:S01]  /*ec20*/  PRMT R0, R21, 0x7632, R0 ;  /* 0x0000763215007816 */ /* 0x002fe20000000000 */
[C---:B--2---:R-:W-:Y:S01]  /*ec30*/  IMAD.WIDE R8, R27.reuse, 0x2, R2 ;  /* 0x000000021b087825 */ /* 0x044fe200078e0202 */
[----:B------:R-:W-:-:S03]  /*ec40*/  IADD3 R31, R27, c[0x0][0x198], RZ ;  /* 0x000066001b1f7a10 */ /* 0x000fc60007ffe0ff */
[----:B------:R-:W-:Y:S01]  /*ec50*/  IMAD.WIDE R12, R27, 0x2, R60 ;  /* 0x000000021b0c7825 */ /* 0x000fe200078e023c */
[----:B----4-:R-:W-:Y:S01]  /*ec60*/  ISETP.GE.AND P3, PT, R35, c[0x0][0x17c], PT ;  /* 0x00005f0023007a0c */ /* 0x010fe20003f66270 */
[----:B------:R0:W-:Y:S01]  /*ec70*/  @P0 STG.E.U16 [R4.64], R21 ;  /* 0x0000001504000986 */ /* 0x0001e2000c101504 */
[----:B------:R-:W-:Y:S01]  /*ec80*/  ISETP.GE.AND P2, PT, R32, c[0x0][0x17c], PT ;  /* 0x00005f0020007a0c */ /* 0x000fe20003f46270 */
[----:B------:R-:W-:Y:S02]  /*ec90*/  IMAD.WIDE R16, R31, 0x2, R2 ;  /* 0x000000021f107825 */ /* 0x000fe400078e0202 */
[----:B------:R1:W-:Y:S01]  /*eca0*/  @P5 STG.E.U16 [R8.64], R20 ;  /* 0x0000001408005986 */ /* 0x0003e2000c101504 */
[----:B------:R-:W-:-:S03]  /*ecb0*/  ISETP.LT.AND P5, PT, R180, c[0x0][0x178], !P3 ;  /* 0x00005e00b4007a0c */ /* 0x000fc60005fa1270 */
[----:B------:R2:W-:Y:S01]  /*ecc0*/  @P4 STG.E.U16 [R12.64], R0 ;  /* 0x000000000c004986 */ /* 0x0005e2000c101504 */
[----:B------:R-:W-:-:S03]  /*ecd0*/  ISETP.LT.AND P4, PT, R217, c[0x0][0x178], !P3 ;  /* 0x00005e00d9007a0c */ /* 0x000fc60005f81270 */
[----:B------:R-:W4:Y:S01]  /*ece0*/  LDL.LU R32, [R1+0x3a8] ;  /* 0x0003a80001207983 */ /* 0x000f220000300800 */
[----:B------:R-:W-:-:S03]  /*ecf0*/  ISETP.LT.AND P1, PT, R217, c[0x0][0x178], !P1 ;  /* 0x00005e00d9007a0c */ /* 0x000fc60004f21270 */
[----:B------:R-:W4:Y:S01]  /*ed00*/  LDL.LU R29, [R1+0x3a4] ;  /* 0x0003a400011d7983 */ /* 0x000f220000300800 */
[----:B------:R-:W-:-:S03]  /*ed10*/  IADD3 R25, R31, c[0x0][0x198], RZ ;  /* 0x000066001f197a10 */ /* 0x000fc60007ffe0ff */
[----:B------:R2:W-:Y:S01]  /*ed20*/  @P6 STG.E.U16 [R16.64], R14 ;  /* 0x0000000e10006986 */ /* 0x0005e2000c101504 */
[----:B------:R-:W-:Y:S01]  /*ed30*/  ISETP.LT.AND P6, PT, R180, c[0x0][0x178], !P2 ;  /* 0x00005e00b4007a0c */ /* 0x000fe200057c1270 */
[----:B0-----:R-:W-:Y:S01]  /*ed40*/  IMAD.WIDE R4, R31, 0x2, R60 ;  /* 0x000000021f047825 */ /* 0x001fe200078e023c */
[C---:B------:R-:W-:Y:S02]  /*ed50*/  IADD3 R21, R25.reuse, c[0x0][0x198], RZ ;  /* 0x0000660019157a10 */ /* 0x040fe40007ffe0ff */
[----:B------:R-:W-:Y:S01]  /*ed60*/  PRMT R24, R14, 0x7632, R24 ;  /* 0x000076320e187816 */ /* 0x000fe20000000018 */
[C---:B-1----:R-:W-:Y:S01]  /*ed70*/  IMAD.WIDE R8, R25.reuse, 0x2, R2 ;  /* 0x0000000219087825 */ /* 0x042fe200078e0202 */
[----:B--2---:R-:W-:Y:S01]  /*ed80*/  PRMT R0, R6, 0x7632, R0 ;  /* 0x0000763206007816 */ /* 0x004fe20000000000 */
[----:B------:R0:W-:Y:S02]  /*ed90*/  @P1 STG.E.U16 [R4.64], R6 ;  /* 0x0000000604001986 */ /* 0x0001e4000c101504 */
[----:B------:R-:W-:-:S04]  /*eda0*/  IMAD.WIDE R12, R25, 0x2, R60 ;  /* 0x00000002190c7825 */ /* 0x000fc800078e023c */
[----:B------:R-:W-:Y:S01]  /*edb0*/  IMAD.WIDE R16, R21, 0x2, R2 ;  /* 0x0000000215107825 */ /* 0x000fe200078e0202 */
[----:B------:R-:W-:Y:S04]  /*edc0*/  @P5 STG.E.U16 [R8.64], R24 ;  /* 0x0000001808005986 */ /* 0x000fe8000c101504 */
[----:B------:R-:W-:Y:S01]  /*edd0*/  @P4 STG.E.U16 [R12.64], R0 ;  /* 0x000000000c004986 */ /* 0x000fe2000c101504 */
[----:B0-----:R-:W-:-:S03]  /*ede0*/  PRMT R6, R18, 0x7632, R6 ;  /* 0x0000763212067816 */ /* 0x001fc60000000006 */
[----:B------:R0:W-:Y:S01]  /*edf0*/  @P6 STG.E.U16 [R16.64], R18 ;  /* 0x0000001210006986 */ /* 0x0001e2000c101504 */
[----:B---3--:R-:W-:-:S03]  /*ee00*/  ISETP.GE.AND P3, PT, R26, c[0x0][0x17c], PT ;  /* 0x00005f001a007a0c */ /* 0x008fc60003f66270 */
[----:B------:R-:W2:Y:S01]  /*ee10*/  LDL.LU R26, [R1+0x3a0] ;  /* 0x0003a000011a7983 */ /* 0x000ea20000300800 */
[----:B------:R-:W-:-:S03]  /*ee20*/  ISETP.GE.AND P1, PT, R28, c[0x0][0x17c], PT ;  /* 0x00005f001c007a0c */ /* 0x000fc60003f26270 */
[----:B------:R-:W3:Y:S04]  /*ee30*/  LDL.LU R28, [R1+0x39c] ;  /* 0x00039c00011c7983 */ /* 0x000ee80000300800 */
[----:B------:R-:W3:Y:S04]  /*ee40*/  LDL.LU R20, [R1+0x398] ;  /* 0x0003980001147983 */ /* 0x000ee80000300800 */
[----:B0-----:R-:W3:Y:S01]  /*ee50*/  LDL.LU R18, [R1+0x394] ;  /* 0x0003940001127983 */ /* 0x001ee20000300800 */
[----:B------:R-:W-:Y:S02]  /*ee60*/  ISETP.GE.AND P0, PT, R34, c[0x0][0x17c], PT ;  /* 0x00005f0022007a0c */ /* 0x000fe40003f06270 */
[----:B------:R-:W-:-:S02]  /*ee70*/  ISETP.LT.AND P2, PT, R217, c[0x0][0x178], !P2 ;  /* 0x00005e00d9007a0c */ /* 0x000fc40005741270 */
[C---:B------:R-:W-:Y:S02]  /*ee80*/  ISETP.LT.AND P5, PT, R180.reuse, c[0x0][0x178], !P0 ;  /* 0x00005e00b4007a0c */ /* 0x040fe400047a1270 */
[----:B------:R-:W-:Y:S02]  /*ee90*/  ISETP.LT.AND P4, PT, R217, c[0x0][0x178], !P0 ;  /* 0x00005e00d9007a0c */ /* 0x000fe40004781270 */
[C---:B------:R-:W-:Y:S02]  /*eea0*/  IADD3 R25, R21.reuse, c[0x0][0x198], RZ ;  /* 0x0000660015197a10 */ /* 0x040fe40007ffe0ff */
[----:B------:R-:W-:Y:S01]  /*eeb0*/  ISETP.LT.AND P6, PT, R180, c[0x0][0x178], !P3 ;  /* 0x00005e00b4007a0c */ /* 0x000fe20005fc1270 */
[----:B------:R-:W-:Y:S01]  /*eec0*/  IMAD.WIDE R4, R21, 0x2, R60 ;  /* 0x0000000215047825 */ /* 0x000fe200078e023c */
[C---:B------:R-:W-:Y:S02]  /*eed0*/  IADD3 R27, R25.reuse, c[0x0][0x198], RZ ;  /* 0x00006600191b7a10 */ /* 0x040fe40007ffe0ff */
[----:B------:R-:W-:Y:S01]  /*eee0*/  PRMT R0, R66, 0x7632, R0 ;  /* 0x0000763242007816 */ /* 0x000fe20000000000 */
[C---:B------:R-:W-:Y:S01]  /*eef0*/  IMAD.WIDE R8, R25.reuse, 0x2, R2 ;  /* 0x0000000219087825 */ /* 0x040fe200078e0202 */
[----:B------:R0:W-:Y:S03]  /*ef00*/  @P2 STG.E.U16 [R4.64], R66 ;  /* 0x0000004204002986 */ /* 0x0001e6000c101504 */
[----:B------:R-:W-:Y:S01]  /*ef10*/  IMAD.WIDE R12, R25, 0x2, R60 ;  /* 0x00000002190c7825 */ /* 0x000fe200078e023c */
[----:B------:R1:W-:Y:S01]  /*ef20*/  @P5 STG.E.U16 [R8.64], R6 ;  /* 0x0000000608005986 */ /* 0x0003e2000c101504 */
[----:B------:R-:W-:-:S02]  /*ef30*/  ISETP.LT.AND P3, PT, R217, c[0x0][0x178], !P3 ;  /* 0x00005e00d9007a0c */ /* 0x000fc40005f61270 */
[----:B------:R-:W-:Y:S01]  /*ef40*/  IMAD.WIDE R16, R27, 0x2, R2 ;  /* 0x000000021b107825 */ /* 0x000fe200078e0202 */
[----:B------:R1:W-:Y:S01]  /*ef50*/  @P4 STG.E.U16 [R12.64], R0 ;  /* 0x000000000c004986 */ /* 0x0003e2000c101504 */
[----:B------:R-:W-:Y:S02]  /*ef60*/  ISETP.LT.AND P5, PT, R180, c[0x0][0x178], !P1 ;  /* 0x00005e00b4007a0c */ /* 0x000fe40004fa1270 */
[----:B------:R-:W-:Y:S01]  /*ef70*/  ISETP.LT.AND P4, PT, R217, c[0x0][0x178], !P1 ;  /* 0x00005e00d9007a0c */ /* 0x000fe20004f81270 */
[----:B------:R1:W-:Y:S01]  /*ef80*/  @P6 STG.E.U16 [R16.64], R54 ;  /* 0x0000003610006986 */ /* 0x0003e2000c101504 */
[C---:B------:R-:W-:Y:S01]  /*ef90*/  IADD3 R21, R27.reuse, c[0x0][0x198], RZ ;  /* 0x000066001b157a10 */ /* 0x040fe20007ffe0ff */
[----:B0-----:R-:W-:Y:S01]  /*efa0*/  IMAD.WIDE R4, R27, 0x2, R60 ;  /* 0x000000021b047825 */ /* 0x001fe200078e023c */
[----:B------:R-:W-:Y:S02]  /*efb0*/  PRMT R14, R54, 0x7632, R14 ;  /* 0x00007632360e7816 */ /* 0x000fe4000000000e */
[C---:B------:R-:W-:Y:S01]  /*efc0*/  IADD3 R25, R21.reuse, c[0x0][0x198], RZ ;  /* 0x0000660015197a10 */ /* 0x040fe20007ffe0ff */
[C---:B-1----:R-:W-:Y:S01]  /*efd0*/  IMAD.WIDE R8, R21.reuse, 0x2, R2 ;  /* 0x0000000215087825 */ /* 0x042fe200078e0202 */
[----:B------:R-:W-:Y:S01]  /*efe0*/  PRMT R6, R10, 0x7632, R6 ;  /* 0x000076320a067816 */ /* 0x000fe20000000006 */
[----:B------:R0:W-:Y:S02]  /*eff0*/  @P3 STG.E.U16 [R4.64], R10 ;  /* 0x0000000a04003986 */ /* 0x0001e4000c101504 */
[----:B------:R-:W-:-:S02]  /*f000*/  IMAD.WIDE R12, R21, 0x2, R60 ;  /* 0x00000002150c7825 */ /* 0x000fc400078e023c */
[----:B------:R1:W-:Y:S02]  /*f010*/  @P5 STG.E.U16 [R8.64], R14 ;  /* 0x0000000e08005986 */ /* 0x0003e4000c101504 */
[C---:B------:R-:W-:Y:S02]  /*f020*/  IMAD.WIDE R16, R25.reuse, 0x2, R2 ;  /* 0x0000000219107825 */ /* 0x040fe400078e0202 */
[----:B------:R1:W-:Y:S02]  /*f030*/  @P4 STG.E.U16 [R12.64], R6 ;  /* 0x000000060c004986 */ /* 0x0003e4000c101504 */
[----:B0-----:R-:W-:Y:S01]  /*f040*/  IMAD.WIDE R4, R25, 0x2, R60 ;  /* 0x0000000219047825 */ /* 0x001fe200078e023c */
[----:B----4-:R-:W-:-:S04]  /*f050*/  ISETP.GE.AND P0, PT, R32, c[0x0][0x17c], PT ;  /* 0x00005f0020007a0c */ /* 0x010fc80003f06270 */
[----:B------:R-:W-:Y:S02]  /*f060*/  ISETP.LT.AND P6, PT, R180, c[0x0][0x178], !P0 ;  /* 0x00005e00b4007a0c */ /* 0x000fe400047c1270 */
[----:B------:R-:W-:Y:S02]  /*f070*/  ISETP.LT.AND P0, PT, R217, c[0x0][0x178], !P0 ;  /* 0x00005e00d9007a0c */ /* 0x000fe40004701270 */
[----:B------:R-:W-:-:S04]  /*f080*/  ISETP.GE.AND P2, PT, R29, c[0x0][0x17c], PT ;  /* 0x00005f001d007a0c */ /* 0x000fc80003f46270 */
[----:B------:R-:W-:Y:S02]  /*f090*/  ISETP.LT.AND P5, PT, R180, c[0x0][0x178], !P2 ;  /* 0x00005e00b4007a0c */ /* 0x000fe400057a1270 */
[----:B------:R-:W-:-:S03]  /*f0a0*/  ISETP.LT.AND P4, PT, R217, c[0x0][0x178], !P2 ;  /* 0x00005e00d9007a0c */ /* 0x000fc60005781270 */
[----:B------:R0:W-:Y:S04]  /*f0b0*/  @P6 STG.E.U16 [R16.64], R58 ;  /* 0x0000003a10006986 */ /* 0x0001e8000c101504 */
[----:B------:R4:W-:Y:S01]  /*f0c0*/  @P0 STG.E.U16 [R4.64], R22 ;  /* 0x0000001604000986 */ /* 0x0009e2000c101504 */
[----:B--2---:R-:W-:-:S03]  /*f0d0*/  ISETP.GE.AND P1, PT, R26, c[0x0][0x17c], PT ;  /* 0x00005f001a007a0c */ /* 0x004fc60003f26270 */
[----:B------:R-:W2:Y:S04]  /*f0e0*/  LDL.LU R26, [R1+0x390] ;  /* 0x00039000011a7983 */ /* 0x000ea80000300800 */
[----:B------:R-:W2:Y:S01]  /*f0f0*/  LDL.LU R24, [R1+0x38c] ;  /* 0x00038c0001187983 */ /* 0x000ea20000300800 */
[----:B---3--:R-:W-:-:S03]  /*f100*/  ISETP.GE.AND P2, PT, R20, c[0x0][0x17c], PT ;  /* 0x00005f0014007a0c */ /* 0x008fc60003f46270 */
[----:B------:R-:W3:Y:S01]  /*f110*/  LDL.LU R20, [R1+0x388] ;  /* 0x0003880001147983 */ /* 0x000ee20000300800 */
[----:B------:R-:W-:-:S03]  /*f120*/  ISETP.GE.AND P0, PT, R18, c[0x0][0x17c], PT ;  /* 0x00005f0012007a0c */ /* 0x000fc60003f06270 */
[----:B------:R-:W3:Y:S01]  /*f130*/  LDL.LU R18, [R1+0x384] ;  /* 0x0003840001127983 */ /* 0x000ee20000300800 */
[----:B------:R-:W-:Y:S02]  /*f140*/  IADD3 R21, R25, c[0x0][0x198], RZ ;  /* 0x0000660019157a10 */ /* 0x000fe40007ffe0ff */
[----:B------:R-:W-:Y:S02]  /*f150*/  ISETP.LT.AND P6, PT, R180, c[0x0][0x178], !P1 ;  /* 0x00005e00b4007a0c */ /* 0x000fe40004fc1270 */
[C---:B------:R-:W-:Y:S01]  /*f160*/  IADD3 R27, R21.reuse, c[0x0][0x198], RZ ;  /* 0x00006600151b7a10 */ /* 0x040fe20007ffe0ff */
[C---:B-1----:R-:W-:Y:S01]  /*f170*/  IMAD.WIDE R8, R21.reuse, 0x2, R2 ;  /* 0x0000000215087825 */ /* 0x042fe200078e0202 */
[----:B------:R-:W-:Y:S02]  /*f180*/  PRMT R0, R58, 0x7632, R0 ;  /* 0x000076323a007816 */ /* 0x000fe40000000000 */
[----:B------:R-:W-:Y:S01]  /*f190*/  PRMT R6, R22, 0x7632, R6 ;  /* 0x0000763216067816 */ /* 0x000fe20000000006 */
[----:B------:R-:W-:Y:S01]  /*f1a0*/  IMAD.WIDE R12, R21, 0x2, R60 ;  /* 0x00000002150c7825 */ /* 0x000fe200078e023c */
[----:B------:R-:W-:-:S03]  /*f1b0*/  ISETP.GE.AND P3, PT, R28, c[0x0][0x17c], PT ;  /* 0x00005f001c007a0c */ /* 0x000fc60003f66270 */
[----:B0-----:R-:W-:Y:S01]  /*f1c0*/  IMAD.WIDE R16, R27, 0x2, R2 ;  /* 0x000000021b107825 */ /* 0x001fe200078e0202 */
[----:B------:R0:W-:Y:S01]  /*f1d0*/  @P5 STG.E.U16 [R8.64], R0 ;  /* 0x0000000008005986 */ /* 0x0001e2000c101504 */
[C---:B------:R-:W-:Y:S02]  /*f1e0*/  ISETP.LT.AND P1, PT, R217.reuse, c[0x0][0x178], !P1 ;  /* 0x00005e00d9007a0c */ /* 0x040fe40004f21270 */
[C---:B------:R-:W-:Y:S01]  /*f1f0*/  ISETP.LT.AND P5, PT, R180.reuse, c[0x0][0x178], !P3 ;  /* 0x00005e00b4007a0c */ /* 0x040fe20005fa1270 */
[----:B------:R1:W-:Y:S01]  /*f200*/  @P4 STG.E.U16 [R12.64], R6 ;  /* 0x000000060c004986 */ /* 0x0003e2000c101504 */
[----:B------:R-:W-:Y:S02]  /*f210*/  ISETP.LT.AND P4, PT, R217, c[0x0][0x178], !P3 ;  /* 0x00005e00d9007a0c */ /* 0x000fe40005f81270 */
[----:B------:R-:W-:Y:S01]  /*f220*/  IADD3 R21, R27, c[0x0][0x198], RZ ;  /* 0x000066001b157a10 */ /* 0x000fe20007ffe0ff */
[----:B------:R1:W-:Y:S01]  /*f230*/  @P6 STG.E.U16 [R16.64], R15 ;  /* 0x0000000f10006986 */ /* 0x0003e2000c101504 */
[----:B------:R-:W-:-:S02]  /*f240*/  ISETP.LT.AND P6, PT, R180, c[0x0][0x178], !P2 ;  /* 0x00005e00b4007a0c */ /* 0x000fc400057c1270 */
[----:B------:R-:W-:Y:S01]  /*f250*/  IADD3 R25, R21, c[0x0][0x198], RZ ;  /* 0x0000660015197a10 */ /* 0x000fe20007ffe0ff */
[----:B----4-:R-:W-:Y:S01]  /*f260*/  IMAD.WIDE R4, R27, 0x2, R60 ;  /* 0x000000021b047825 */ /* 0x010fe200078e023c */
[----:B------:R-:W-:-:S03]  /*f270*/  PRMT R10, R15, 0x7632, R10 ;  /* 0x000076320f0a7816 */ /* 0x000fc6000000000a */
[----:B0-----:R-:W-:Y:S01]  /*f280*/  IMAD.WIDE R8, R21, 0x2, R2 ;  /* 0x0000000215087825 */ /* 0x001fe200078e0202 */
[----:B-1----:R-:W-:-:S03]  /*f290*/  PRMT R6, R7, 0x7632, R6 ;  /* 0x0000763207067816 */ /* 0x002fc60000000006 */
[----:B------:R-:W-:Y:S01]  /*f2a0*/  IMAD.WIDE R12, R21, 0x2, R60 ;  /* 0x00000002150c7825 */ /* 0x000fe200078e023c */
[----:B------:R0:W-:Y:S03]  /*f2b0*/  @P1 STG.E.U16 [R4.64], R7 ;  /* 0x0000000704001986 */ /* 0x0001e6000c101504 */
[----:B------:R-:W-:Y:S01]  /*f2c0*/  IMAD.WIDE R14, R25, 0x2, R2 ;  /* 0x00000002190e7825 */ /* 0x000fe200078e0202 */
[----:B------:R1:W-:Y:S01]  /*f2d0*/  @P5 STG.E.U16 [R8.64], R10 ;  /* 0x0000000a08005986 */ /* 0x0003e2000c101504 */
[C---:B------:R-:W-:Y:S02]  /*f2e0*/  ISETP.LT.AND P2, PT, R217.reuse, c[0x0][0x178], !P2 ;  /* 0x00005e00d9007a0c */ /* 0x040fe40005741270 */
[----:B------:R-:W-:Y:S01]  /*f2f0*/  ISETP.LT.AND P5, PT, R180, c[0x0][0x178], !P0 ;  /* 0x00005e00b4007a0c */ /* 0x000fe200047a1270 */
[----:B------:R4:W-:Y:S01]  /*f300*/  @P4 STG.E.U16 [R12.64], R6 ;  /* 0x000000060c004986 */ /* 0x0009e2000c101504 */
[----:B------:R-:W-:-:S02]  /*f310*/  ISETP.LT.AND P4, PT, R217, c[0x0][0x178], !P0 ;  /* 0x00005e00d9007a0c */ /* 0x000fc40004781270 */
[C---:B------:R-:W-:Y:S01]  /*f320*/  IADD3 R17, R25.reuse, c[0x0][0x198], RZ ;  /* 0x0000660019117a10 */ /* 0x040fe20007ffe0ff */
[----:B------:R4:W-:Y:S01]  /*f330*/  @P6 STG.E.U16 [R14.64], R19 ;  /* 0x000000130e006986 */ /* 0x0009e2000c101504 */
[----:B0-----:R-:W-:Y:S02]  /*f340*/  IMAD.WIDE R4, R25, 0x2, R60 ;  /* 0x0000000219047825 */ /* 0x001fe400078e023c */
[----:B------:R-:W-:Y:S02]  /*f350*/  IADD3 R21, R17, c[0x0][0x198], RZ ;  /* 0x0000660011157a10 */ /* 0x000fe40007ffe0ff */
[----:B------:R-:W-:Y:S01]  /*f360*/  PRMT R0, R19, 0x7632, R0 ;  /* 0x0000763213007816 */ /* 0x000fe20000000000 */
[----:B-1----:R-:W-:Y:S01]  /*f370*/  IMAD.WIDE R8, R17, 0x2, R60 ;  /* 0x0000000211087825 */ /* 0x002fe200078e023c */
[----:B------:R-:W-:-:S03]  /*f380*/  PRMT R10, R67, 0x7632, R10 ;  /* 0x00007632430a7816 */ /* 0x000fc6000000000a */
[--C-:B----4-:R-:W-:Y:S01]  /*f390*/  IMAD.WIDE R6, R17, 0x2, R2.reuse ;  /* 0x0000000211067825 */ /* 0x110fe200078e0202 */
[----:B------:R0:W-:Y:S03]  /*f3a0*/  @P2 STG.E.U16 [R4.64], R67 ;  /* 0x0000004304002986 */ /* 0x0001e6000c101504 */
[C---:B------:R-:W-:Y:S01]  /*f3b0*/  IMAD.WIDE R12, R21.reuse, 0x2, R2 ;  /* 0x00000002150c7825 */ /* 0x040fe200078e0202 */
[----:B------:R1:W-:Y:S01]  /*f3c0*/  @P5 STG.E.U16 [R6.64], R0 ;  /* 0x0000000006005986 */ /* 0x0003e2000c101504 */
[----:B------:R-:W-:-:S03]  /*f3d0*/  IADD3 R15, R21, c[0x0][0x198], RZ ;  /* 0x00006600150f7a10 */ /* 0x000fc60007ffe0ff */
[----:B------:R4:W-:Y:S01]  /*f3e0*/  @P4 STG.E.U16 [R8.64], R10 ;  /* 0x0000000a08004986 */ /* 0x0009e2000c101504 */
[----:B------:R-:W-:Y:S01]  /*f3f0*/  IADD3 R17, R15, c[0x0][0x198], RZ ;  /* 0x000066000f117a10 */ /* 0x000fe20007ffe0ff */
[----:B0-----:R-:W-:-:S03]  /*f400*/  IMAD.WIDE R4, R21, 0x2, R60 ;  /* 0x0000000215047825 */ /* 0x001fc600078e023c */
[----:B------:R-:W-:Y:S02]  /*f410*/  IADD3 R19, R17, c[0x0][0x198], RZ ;  /* 0x0000660011137a10 */ /* 0x000fe40007ffe0ff */
[----:B-1----:R-:W-:Y:S01]  /*f420*/  PRMT R0, R55, 0x7632, R0 ;  /* 0x0000763237007816 */ /* 0x002fe20000000000 */
[----:B------:R-:W-:Y:S01]  /*f430*/  IMAD.WIDE R6, R15, 0x2, R2 ;  /* 0x000000020f067825 */ /* 0x000fe200078e0202 */
[----:B----4-:R-:W-:-:S03]  /*f440*/  PRMT R10, R11, 0x7632, R10 ;  /* 0x000076320b0a7816 */ /* 0x010fc6000000000a */
[----:B------:R-:W-:-:S04]  /*f450*/  IMAD.WIDE R8, R15, 0x2, R60 ;  /* 0x000000020f087825 */ /* 0x000fc800078e023c */
[----:B------:R-:W-:-:S04]  /*f460*/  IMAD.WIDE R14, R17, 0x2, R60 ;  /* 0x00000002110e7825 */ /* 0x000fc800078e023c */
[----:B------:R-:W-:Y:S01]  /*f470*/  IMAD.WIDE R60, R19, 0x2, R60 ;  /* 0x00000002133c7825 */ /* 0x000fe200078e023c */
[----:B--2---:R-:W-:-:S04]  /*f480*/  ISETP.GE.AND P3, PT, R26, c[0x0][0x17c], PT ;  /* 0x00005f001a007a0c */ /* 0x004fc80003f66270 */
[----:B------:R-:W-:Y:S02]  /*f490*/  ISETP.LT.AND P6, PT, R180, c[0x0][0x178], !P3 ;  /* 0x00005e00b4007a0c */ /* 0x000fe40005fc1270 */
[----:B------:R-:W-:Y:S02]  /*f4a0*/  ISETP.GE.AND P1, PT, R24, c[0x0][0x17c], PT ;  /* 0x00005f0018007a0c */ /* 0x000fe40003f26270 */
[----:B---3--:R-:W-:Y:S02]  /*f4b0*/  ISETP.GE.AND P0, PT, R20, c[0x0][0x17c], PT ;  /* 0x00005f0014007a0c */ /* 0x008fe40003f06270 */
[----:B------:R-:W-:Y:S02]  /*f4c0*/  ISETP.LT.AND P3, PT, R217, c[0x0][0x178], !P3 ;  /* 0x00005e00d9007a0c */ /* 0x000fe40005f61270 */
[----:B------:R-:W-:Y:S02]  /*f4d0*/  ISETP.GE.AND P2, PT, R18, c[0x0][0x17c], PT ;  /* 0x00005f0012007a0c */ /* 0x000fe40003f46270 */
[----:B------:R-:W-:-:S03]  /*f4e0*/  ISETP.LT.AND P5, PT, R180, c[0x0][0x178], !P0 ;  /* 0x00005e00b4007a0c */ /* 0x000fc600047a1270 */
[----:B------:R0:W-:Y:S01]  /*f4f0*/  @P6 STG.E.U16 [R12.64], R55 ;  /* 0x000000370c006986 */ /* 0x0001e2000c101504 */
[C---:B------:R-:W-:Y:S02]  /*f500*/  ISETP.LT.AND P6, PT, R180.reuse, c[0x0][0x178], !P1 ;  /* 0x00005e00b4007a0c */ /* 0x040fe40004fc1270 */
[C---:B------:R-:W-:Y:S02]  /*f510*/  ISETP.LT.AND P1, PT, R217.reuse, c[0x0][0x178], !P1 ;  /* 0x00005e00d9007a0c */ /* 0x040fe40004f21270 */
[C---:B------:R-:W-:Y:S02]  /*f520*/  ISETP.LT.AND P0, PT, R217.reuse, c[0x0][0x178], !P0 ;  /* 0x00005e00d9007a0c */ /* 0x040fe40004701270 */
[----:B------:R-:W-:Y:S02]  /*f530*/  ISETP.LT.AND P4, PT, R180, c[0x0][0x178], !P2 ;  /* 0x00005e00b4007a0c */ /* 0x000fe40005781270 */
[----:B------:R-:W-:Y:S01]  /*f540*/  ISETP.LT.AND P2, PT, R217, c[0x0][0x178], !P2 ;  /* 0x00005e00d9007a0c */ /* 0x000fe20005741270 */
[----:B------:R1:W-:Y:S01]  /*f550*/  @P3 STG.E.U16 [R4.64], R11 ;  /* 0x0000000b04003986 */ /* 0x0003e2000c101504 */
[----:B0-----:R-:W-:-:S03]  /*f560*/  IMAD.WIDE R12, R17, 0x2, R2 ;  /* 0x00000002110c7825 */ /* 0x001fc600078e0202 */
[----:B------:R0:W-:Y:S01]  /*f570*/  @P6 STG.E.U16 [R6.64], R0 ;  /* 0x0000000006006986 */ /* 0x0001e2000c101504 */
[----:B------:R-:W-:-:S03]  /*f580*/  IMAD.WIDE R2, R19, 0x2, R2 ;  /* 0x0000000213027825 */ /* 0x000fc600078e0202 */
[----:B------:R0:W-:Y:S01]  /*f590*/  @P1 STG.E.U16 [R8.64], R10 ;  /* 0x0000000a08001986 */ /* 0x0001e2000c101504 */
[----:B-1----:R-:W-:-:S03]  /*f5a0*/  PRMT R5, R59, 0x7632, R5 ;  /* 0x000076323b057816 */ /* 0x002fc60000000005 */
[----:B------:R0:W-:Y:S04]  /*f5b0*/  @P5 STG.E.U16 [R12.64], R59 ;  /* 0x0000003b0c005986 */ /* 0x0001e8000c101504 */
[----:B------:R0:W-:Y:S04]  /*f5c0*/  @P0 STG.E.U16 [R14.64], R23 ;  /* 0x000000170e000986 */ /* 0x0001e8000c101504 */
[----:B------:R0:W-:Y:S01]  /*f5d0*/  @P4 STG.E.U16 [R2.64], R5 ;  /* 0x0000000502004986 */ /* 0x0001e2000c101504 */
[----:B------:R-:W-:Y:S05]  /*f5e0*/  @!P2 EXIT ;  /* 0x000000000000a94d */ /* 0x000fea0003800000 */
[----:B------:R-:W-:-:S05]  /*f5f0*/  PRMT R30, R23, 0x7632, R30 ;  /* 0x00007632171e7816 */ /* 0x000fca000000001e */
[----:B------:R-:W-:Y:S01]  /*f600*/  STG.E.U16 [R60.64], R30 ;  /* 0x0000001e3c007986 */ /* 0x000fe2000c101504 */
[----:B------:R-:W-:Y:S05]  /*f610*/  EXIT ;  /* 0x000000000000794d */ /* 0x000fea0003800000 */
.L_x_4:
[----:B------:R-:W-:-:S00]  /*f620*/  BRA `(.L_x_4) ;  /* 0xfffffff000007947 */ /* 0x000fc0000383ffff */
[----:B------:R-:W-:-:S00]  /*f630*/  NOP ;  /* 0x0000000000007918 */ /* 0x000fc00000000000 */
        /* <DEDUP_REMOVED lines=12> */
.L_x_5:


//--------------------- .nv.shared.matmul_kernel  --------------------------
	.section	.nv.shared.matmul_kernel,"aw",@nobits
	.sectionflags	@""
	.align	16
